







.version 5.0
.target sm_61
.address_size 64


.global .align 8 .b8 _ZTVSt9basic_iosIcSt11char_traitsIcEE[32];
.global .align 8 .b8 _ZTTSo[8];
.global .align 8 .b8 _ZTVSt15basic_streambufIcSt11char_traitsIcEE[128];
.global .align 8 .b8 _ZTVNSt7__cxx1115basic_stringbufIcSt11char_traitsIcESaIcEEE[128];
.global .align 8 .b8 _ZTTNSt7__cxx1119basic_ostringstreamIcSt11char_traitsIcESaIcEEE[8];
.global .align 8 .b8 _ZTVN10__cxxabiv119__pointer_type_infoE[8];
.global .align 8 .b8 _ZTVN10__cxxabiv120__function_type_infoE[8];
.global .align 8 .b8 _ZTVN10__cxxabiv117__class_type_infoE[8];
.global .align 8 .b8 _ZTVN10__cxxabiv120__si_class_type_infoE[8];
.global .align 1 .b8 _ZN70_INTERNAL_48_tmpxft_00005ad3_00000000_7_layer_norm_op_cpp1_ii_8ac618ab6thrust6system6detail10sequential3seqE[1];
.global .align 8 .b8 _ZTVN3c105ErrorE[40];
.global .align 8 .b8 _ZTVN3c1020intrusive_ptr_targetE[40];
.global .align 8 .b8 _ZTVN3c1011StorageImplE[40];
.global .align 8 .b8 _ZTVN6caffe28OperatorINS_11CUDAContextEEE[136];
.global .align 8 .b8 _ZTVN6caffe211LayerNormOpINS_11CUDAContextEEE[136];
.global .align 8 .b8 _ZTVN6caffe219LayerNormGradientOpINS_11CUDAContextEEE[136];



.visible .entry _ZN6caffe272_GLOBAL__N__48_tmpxft_00005ad3_00000000_7_layer_norm_op_cpp1_ii_8ac618ab37ComputeStdDevAndFusedParamsCUDAKernelIfEEviT_PKS2_S4_PS2_S5_S5_(
.param .u32 _ZN6caffe272_GLOBAL__N__48_tmpxft_00005ad3_00000000_7_layer_norm_op_cpp1_ii_8ac618ab37ComputeStdDevAndFusedParamsCUDAKernelIfEEviT_PKS2_S4_PS2_S5_S5__param_0,
.param .f32 _ZN6caffe272_GLOBAL__N__48_tmpxft_00005ad3_00000000_7_layer_norm_op_cpp1_ii_8ac618ab37ComputeStdDevAndFusedParamsCUDAKernelIfEEviT_PKS2_S4_PS2_S5_S5__param_1,
.param .u64 _ZN6caffe272_GLOBAL__N__48_tmpxft_00005ad3_00000000_7_layer_norm_op_cpp1_ii_8ac618ab37ComputeStdDevAndFusedParamsCUDAKernelIfEEviT_PKS2_S4_PS2_S5_S5__param_2,
.param .u64 _ZN6caffe272_GLOBAL__N__48_tmpxft_00005ad3_00000000_7_layer_norm_op_cpp1_ii_8ac618ab37ComputeStdDevAndFusedParamsCUDAKernelIfEEviT_PKS2_S4_PS2_S5_S5__param_3,
.param .u64 _ZN6caffe272_GLOBAL__N__48_tmpxft_00005ad3_00000000_7_layer_norm_op_cpp1_ii_8ac618ab37ComputeStdDevAndFusedParamsCUDAKernelIfEEviT_PKS2_S4_PS2_S5_S5__param_4,
.param .u64 _ZN6caffe272_GLOBAL__N__48_tmpxft_00005ad3_00000000_7_layer_norm_op_cpp1_ii_8ac618ab37ComputeStdDevAndFusedParamsCUDAKernelIfEEviT_PKS2_S4_PS2_S5_S5__param_5,
.param .u64 _ZN6caffe272_GLOBAL__N__48_tmpxft_00005ad3_00000000_7_layer_norm_op_cpp1_ii_8ac618ab37ComputeStdDevAndFusedParamsCUDAKernelIfEEviT_PKS2_S4_PS2_S5_S5__param_6
)
{
.reg .pred %p<3>;
.reg .f32 %f<11>;
.reg .b32 %r<7>;
.reg .b64 %rd<22>;


ld.param.f32 %f1, [_ZN6caffe272_GLOBAL__N__48_tmpxft_00005ad3_00000000_7_layer_norm_op_cpp1_ii_8ac618ab37ComputeStdDevAndFusedParamsCUDAKernelIfEEviT_PKS2_S4_PS2_S5_S5__param_1];
ld.param.u64 %rd9, [_ZN6caffe272_GLOBAL__N__48_tmpxft_00005ad3_00000000_7_layer_norm_op_cpp1_ii_8ac618ab37ComputeStdDevAndFusedParamsCUDAKernelIfEEviT_PKS2_S4_PS2_S5_S5__param_2];
ld.param.u64 %rd10, [_ZN6caffe272_GLOBAL__N__48_tmpxft_00005ad3_00000000_7_layer_norm_op_cpp1_ii_8ac618ab37ComputeStdDevAndFusedParamsCUDAKernelIfEEviT_PKS2_S4_PS2_S5_S5__param_3];
ld.param.u64 %rd11, [_ZN6caffe272_GLOBAL__N__48_tmpxft_00005ad3_00000000_7_layer_norm_op_cpp1_ii_8ac618ab37ComputeStdDevAndFusedParamsCUDAKernelIfEEviT_PKS2_S4_PS2_S5_S5__param_4];
ld.param.u64 %rd12, [_ZN6caffe272_GLOBAL__N__48_tmpxft_00005ad3_00000000_7_layer_norm_op_cpp1_ii_8ac618ab37ComputeStdDevAndFusedParamsCUDAKernelIfEEviT_PKS2_S4_PS2_S5_S5__param_5];
ld.param.u64 %rd13, [_ZN6caffe272_GLOBAL__N__48_tmpxft_00005ad3_00000000_7_layer_norm_op_cpp1_ii_8ac618ab37ComputeStdDevAndFusedParamsCUDAKernelIfEEviT_PKS2_S4_PS2_S5_S5__param_6];
mov.u32 %r1, %ntid.x;
mov.u32 %r2, %ctaid.x;
mov.u32 %r3, %tid.x;
mad.lo.s32 %r4, %r1, %r2, %r3;
cvt.u64.u32	%rd21, %r4;
ld.param.s32 %rd2, [_ZN6caffe272_GLOBAL__N__48_tmpxft_00005ad3_00000000_7_layer_norm_op_cpp1_ii_8ac618ab37ComputeStdDevAndFusedParamsCUDAKernelIfEEviT_PKS2_S4_PS2_S5_S5__param_0];
setp.ge.u64	%p1, %rd21, %rd2;
@%p1 bra BB0_3;

cvta.to.global.u64 %rd3, %rd13;
cvta.to.global.u64 %rd4, %rd12;
cvta.to.global.u64 %rd5, %rd11;
mov.u32 %r5, %nctaid.x;
mul.lo.s32 %r6, %r5, %r1;
cvt.u64.u32	%rd6, %r6;

BB0_2:
shl.b64 %rd17, %rd21, 2;
add.s64 %rd15, %rd10, %rd17;

	ld.global.nc.f32 %f2, [%rd15];

	add.f32 %f5, %f2, %f1;
rsqrt.approx.f32 %f6, %f5;

	ld.global.nc.f32 %f3, [%rd15];

	add.f32 %f7, %f3, %f1;
mul.f32 %f8, %f6, %f7;
add.s64 %rd18, %rd5, %rd17;
st.global.f32 [%rd18], %f8;
add.s64 %rd19, %rd4, %rd17;
st.global.f32 [%rd19], %f6;
add.s64 %rd16, %rd9, %rd17;

	ld.global.nc.f32 %f4, [%rd16];

	mul.f32 %f9, %f6, %f4;
neg.f32 %f10, %f9;
add.s64 %rd20, %rd3, %rd17;
st.global.f32 [%rd20], %f10;
add.s64 %rd21, %rd6, %rd21;
setp.lt.u64	%p2, %rd21, %rd2;
@%p2 bra BB0_2;

BB0_3:
ret;
}


.visible .entry _ZN6caffe272_GLOBAL__N__48_tmpxft_00005ad3_00000000_7_layer_norm_op_cpp1_ii_8ac618ab26LayerNormForwardCUDAKernelIfEEviiPKT_S4_S4_PS2_(
.param .u32 _ZN6caffe272_GLOBAL__N__48_tmpxft_00005ad3_00000000_7_layer_norm_op_cpp1_ii_8ac618ab26LayerNormForwardCUDAKernelIfEEviiPKT_S4_S4_PS2__param_0,
.param .u32 _ZN6caffe272_GLOBAL__N__48_tmpxft_00005ad3_00000000_7_layer_norm_op_cpp1_ii_8ac618ab26LayerNormForwardCUDAKernelIfEEviiPKT_S4_S4_PS2__param_1,
.param .u64 _ZN6caffe272_GLOBAL__N__48_tmpxft_00005ad3_00000000_7_layer_norm_op_cpp1_ii_8ac618ab26LayerNormForwardCUDAKernelIfEEviiPKT_S4_S4_PS2__param_2,
.param .u64 _ZN6caffe272_GLOBAL__N__48_tmpxft_00005ad3_00000000_7_layer_norm_op_cpp1_ii_8ac618ab26LayerNormForwardCUDAKernelIfEEviiPKT_S4_S4_PS2__param_3,
.param .u64 _ZN6caffe272_GLOBAL__N__48_tmpxft_00005ad3_00000000_7_layer_norm_op_cpp1_ii_8ac618ab26LayerNormForwardCUDAKernelIfEEviiPKT_S4_S4_PS2__param_4,
.param .u64 _ZN6caffe272_GLOBAL__N__48_tmpxft_00005ad3_00000000_7_layer_norm_op_cpp1_ii_8ac618ab26LayerNormForwardCUDAKernelIfEEviiPKT_S4_S4_PS2__param_5
)
{
.reg .pred %p<5>;
.reg .f32 %f<7>;
.reg .b32 %r<15>;
.reg .b64 %rd<12>;


ld.param.u32 %r10, [_ZN6caffe272_GLOBAL__N__48_tmpxft_00005ad3_00000000_7_layer_norm_op_cpp1_ii_8ac618ab26LayerNormForwardCUDAKernelIfEEviiPKT_S4_S4_PS2__param_0];
ld.param.u32 %r11, [_ZN6caffe272_GLOBAL__N__48_tmpxft_00005ad3_00000000_7_layer_norm_op_cpp1_ii_8ac618ab26LayerNormForwardCUDAKernelIfEEviiPKT_S4_S4_PS2__param_1];
ld.param.u64 %rd2, [_ZN6caffe272_GLOBAL__N__48_tmpxft_00005ad3_00000000_7_layer_norm_op_cpp1_ii_8ac618ab26LayerNormForwardCUDAKernelIfEEviiPKT_S4_S4_PS2__param_2];
ld.param.u64 %rd3, [_ZN6caffe272_GLOBAL__N__48_tmpxft_00005ad3_00000000_7_layer_norm_op_cpp1_ii_8ac618ab26LayerNormForwardCUDAKernelIfEEviiPKT_S4_S4_PS2__param_3];
ld.param.u64 %rd4, [_ZN6caffe272_GLOBAL__N__48_tmpxft_00005ad3_00000000_7_layer_norm_op_cpp1_ii_8ac618ab26LayerNormForwardCUDAKernelIfEEviiPKT_S4_S4_PS2__param_4];
ld.param.u64 %rd5, [_ZN6caffe272_GLOBAL__N__48_tmpxft_00005ad3_00000000_7_layer_norm_op_cpp1_ii_8ac618ab26LayerNormForwardCUDAKernelIfEEviiPKT_S4_S4_PS2__param_5];
mov.u32 %r13, %ctaid.x;
setp.ge.s32	%p1, %r13, %r10;
@%p1 bra BB1_6;

cvta.to.global.u64 %rd1, %rd5;
mov.u32 %r2, %tid.x;
mov.u32 %r3, %nctaid.x;
mov.u32 %r4, %ntid.x;

BB1_2:
mul.wide.s32 %rd8, %r13, 4;
add.s64 %rd6, %rd3, %rd8;

	ld.global.nc.f32 %f3, [%rd6];

	add.s64 %rd7, %rd4, %rd8;

	ld.global.nc.f32 %f4, [%rd7];

	setp.ge.s32	%p2, %r2, %r11;
@%p2 bra BB1_5;

mul.lo.s32 %r6, %r13, %r11;
mov.u32 %r14, %r2;

BB1_4:
mov.u32 %r7, %r14;
add.s32 %r12, %r7, %r6;
mul.wide.s32 %rd10, %r12, 4;
add.s64 %rd9, %rd2, %rd10;

	ld.global.nc.f32 %f5, [%rd9];

	fma.rn.f32 %f6, %f3, %f5, %f4;
add.s64 %rd11, %rd1, %rd10;
st.global.f32 [%rd11], %f6;
add.s32 %r8, %r4, %r7;
setp.lt.s32	%p3, %r8, %r11;
mov.u32 %r14, %r8;
@%p3 bra BB1_4;

BB1_5:
add.s32 %r13, %r3, %r13;
setp.lt.s32	%p4, %r13, %r10;
@%p4 bra BB1_2;

BB1_6:
ret;
}


.visible .entry _ZN6caffe272_GLOBAL__N__48_tmpxft_00005ad3_00000000_7_layer_norm_op_cpp1_ii_8ac618ab34ComputeInternalGradientsCUDAKernelIfEEviiPKT_S4_PS2_S5_(
.param .u32 _ZN6caffe272_GLOBAL__N__48_tmpxft_00005ad3_00000000_7_layer_norm_op_cpp1_ii_8ac618ab34ComputeInternalGradientsCUDAKernelIfEEviiPKT_S4_PS2_S5__param_0,
.param .u32 _ZN6caffe272_GLOBAL__N__48_tmpxft_00005ad3_00000000_7_layer_norm_op_cpp1_ii_8ac618ab34ComputeInternalGradientsCUDAKernelIfEEviiPKT_S4_PS2_S5__param_1,
.param .u64 _ZN6caffe272_GLOBAL__N__48_tmpxft_00005ad3_00000000_7_layer_norm_op_cpp1_ii_8ac618ab34ComputeInternalGradientsCUDAKernelIfEEviiPKT_S4_PS2_S5__param_2,
.param .u64 _ZN6caffe272_GLOBAL__N__48_tmpxft_00005ad3_00000000_7_layer_norm_op_cpp1_ii_8ac618ab34ComputeInternalGradientsCUDAKernelIfEEviiPKT_S4_PS2_S5__param_3,
.param .u64 _ZN6caffe272_GLOBAL__N__48_tmpxft_00005ad3_00000000_7_layer_norm_op_cpp1_ii_8ac618ab34ComputeInternalGradientsCUDAKernelIfEEviiPKT_S4_PS2_S5__param_4,
.param .u64 _ZN6caffe272_GLOBAL__N__48_tmpxft_00005ad3_00000000_7_layer_norm_op_cpp1_ii_8ac618ab34ComputeInternalGradientsCUDAKernelIfEEviiPKT_S4_PS2_S5__param_5
)
{
.reg .pred %p<10>;
.reg .f32 %f<64>;
.reg .b32 %r<38>;
.reg .b64 %rd<21>;

	.shared .align 4 .b8 _ZN6caffe272_GLOBAL__N__48_tmpxft_00005ad3_00000000_7_layer_norm_op_cpp1_ii_8ac618ab34ComputeInternalGradientsCUDAKernelIfEEviiPKT_S4_PS2_S5_$__cuda_local_var_221090_64_non_const_ds_storage[24];

	.shared .align 4 .b8 _ZN6caffe272_GLOBAL__N__48_tmpxft_00005ad3_00000000_7_layer_norm_op_cpp1_ii_8ac618ab34ComputeInternalGradientsCUDAKernelIfEEviiPKT_S4_PS2_S5_$__cuda_local_var_221091_64_non_const_db_storage[24];

ld.param.u32 %r11, [_ZN6caffe272_GLOBAL__N__48_tmpxft_00005ad3_00000000_7_layer_norm_op_cpp1_ii_8ac618ab34ComputeInternalGradientsCUDAKernelIfEEviiPKT_S4_PS2_S5__param_0];
ld.param.u32 %r12, [_ZN6caffe272_GLOBAL__N__48_tmpxft_00005ad3_00000000_7_layer_norm_op_cpp1_ii_8ac618ab34ComputeInternalGradientsCUDAKernelIfEEviiPKT_S4_PS2_S5__param_1];
ld.param.u64 %rd4, [_ZN6caffe272_GLOBAL__N__48_tmpxft_00005ad3_00000000_7_layer_norm_op_cpp1_ii_8ac618ab34ComputeInternalGradientsCUDAKernelIfEEviiPKT_S4_PS2_S5__param_2];
ld.param.u64 %rd5, [_ZN6caffe272_GLOBAL__N__48_tmpxft_00005ad3_00000000_7_layer_norm_op_cpp1_ii_8ac618ab34ComputeInternalGradientsCUDAKernelIfEEviiPKT_S4_PS2_S5__param_3];
ld.param.u64 %rd6, [_ZN6caffe272_GLOBAL__N__48_tmpxft_00005ad3_00000000_7_layer_norm_op_cpp1_ii_8ac618ab34ComputeInternalGradientsCUDAKernelIfEEviiPKT_S4_PS2_S5__param_4];
ld.param.u64 %rd7, [_ZN6caffe272_GLOBAL__N__48_tmpxft_00005ad3_00000000_7_layer_norm_op_cpp1_ii_8ac618ab34ComputeInternalGradientsCUDAKernelIfEEviiPKT_S4_PS2_S5__param_5];
mov.u32 %r36, %ctaid.x;
setp.ge.s32	%p3, %r36, %r11;
@%p3 bra BB2_16;

cvta.to.global.u64 %rd1, %rd7;
mov.u32 %r2, %tid.x;
shr.u32 %r13, %r2, 5;
mul.wide.u32 %rd8, %r13, 4;
mov.u64 %rd9, _ZN6caffe272_GLOBAL__N__48_tmpxft_00005ad3_00000000_7_layer_norm_op_cpp1_ii_8ac618ab34ComputeInternalGradientsCUDAKernelIfEEviiPKT_S4_PS2_S5_$__cuda_local_var_221090_64_non_const_ds_storage;
add.s64 %rd10, %rd9, %rd8;
add.s64 %rd2, %rd10, 4;
mov.u64 %rd11, _ZN6caffe272_GLOBAL__N__48_tmpxft_00005ad3_00000000_7_layer_norm_op_cpp1_ii_8ac618ab34ComputeInternalGradientsCUDAKernelIfEEviiPKT_S4_PS2_S5_$__cuda_local_var_221091_64_non_const_db_storage;
add.s64 %rd12, %rd11, %rd8;
add.s64 %rd3, %rd12, 4;
mov.u32 %r3, %nctaid.x;
mov.u32 %r4, %ntid.x;

	mov.u32 %r15, %laneid;

	cvta.to.global.u64 %rd17, %rd6;

BB2_2:
mov.f32 %f61, 0f00000000;
mov.f32 %f60, %f61;
setp.ge.s32	%p4, %r2, %r12;
@%p4 bra BB2_5;

mul.lo.s32 %r6, %r36, %r12;
mov.f32 %f61, 0f00000000;
mov.f32 %f60, %f61;
mov.u32 %r37, %r2;

BB2_4:
mov.u32 %r7, %r37;
add.s32 %r14, %r7, %r6;
mul.wide.s32 %rd16, %r14, 4;
add.s64 %rd15, %rd4, %rd16;

	ld.global.nc.f32 %f17, [%rd15];

	add.s64 %rd14, %rd5, %rd16;

	ld.global.nc.f32 %f18, [%rd14];

	fma.rn.f32 %f61, %f17, %f18, %f61;

	ld.global.nc.f32 %f19, [%rd15];

	add.f32 %f60, %f60, %f19;
add.s32 %r8, %r4, %r7;
setp.lt.s32	%p5, %r8, %r12;
mov.u32 %r37, %r8;
@%p5 bra BB2_4;

BB2_5:
mov.u32 %r16, 1;
mov.u32 %r25, 31;

	{ .reg .f32 r0; .reg .pred p; shfl.down.b32 r0|p, %f61, %r16, %r25; @p add.f32 r0, r0, %f61; mov.f32 %f20, r0;}

	mov.u32 %r18, 2;

	{ .reg .f32 r0; .reg .pred p; shfl.down.b32 r0|p, %f20, %r18, %r25; @p add.f32 r0, r0, %f20; mov.f32 %f23, r0;}

	mov.u32 %r20, 4;

	{ .reg .f32 r0; .reg .pred p; shfl.down.b32 r0|p, %f23, %r20, %r25; @p add.f32 r0, r0, %f23; mov.f32 %f26, r0;}

	mov.u32 %r22, 8;

	{ .reg .f32 r0; .reg .pred p; shfl.down.b32 r0|p, %f26, %r22, %r25; @p add.f32 r0, r0, %f26; mov.f32 %f29, r0;}

	mov.u32 %r24, 16;

	{ .reg .f32 r0; .reg .pred p; shfl.down.b32 r0|p, %f29, %r24, %r25; @p add.f32 r0, r0, %f29; mov.f32 %f62, r0;}

	setp.ne.s32	%p6, %r15, 0;
@%p6 bra BB2_7;

st.shared.f32 [%rd2], %f62;

BB2_7:
setp.eq.s32	%p1, %r2, 0;
bar.sync 0;
@!%p1 bra BB2_9;
bra.uni BB2_8;

BB2_8:
ld.shared.f32 %f35, [_ZN6caffe272_GLOBAL__N__48_tmpxft_00005ad3_00000000_7_layer_norm_op_cpp1_ii_8ac618ab34ComputeInternalGradientsCUDAKernelIfEEviiPKT_S4_PS2_S5_$__cuda_local_var_221090_64_non_const_ds_storage+8];
add.f32 %f36, %f62, %f35;
ld.shared.f32 %f37, [_ZN6caffe272_GLOBAL__N__48_tmpxft_00005ad3_00000000_7_layer_norm_op_cpp1_ii_8ac618ab34ComputeInternalGradientsCUDAKernelIfEEviiPKT_S4_PS2_S5_$__cuda_local_var_221090_64_non_const_ds_storage+12];
add.f32 %f38, %f37, %f36;
ld.shared.f32 %f39, [_ZN6caffe272_GLOBAL__N__48_tmpxft_00005ad3_00000000_7_layer_norm_op_cpp1_ii_8ac618ab34ComputeInternalGradientsCUDAKernelIfEEviiPKT_S4_PS2_S5_$__cuda_local_var_221090_64_non_const_ds_storage+16];
add.f32 %f62, %f39, %f38;

BB2_9:

	{ .reg .f32 r0; .reg .pred p; shfl.down.b32 r0|p, %f60, %r16, %r25; @p add.f32 r0, r0, %f60; mov.f32 %f40, r0;}

	
	{ .reg .f32 r0; .reg .pred p; shfl.down.b32 r0|p, %f40, %r18, %r25; @p add.f32 r0, r0, %f40; mov.f32 %f43, r0;}

	
	{ .reg .f32 r0; .reg .pred p; shfl.down.b32 r0|p, %f43, %r20, %r25; @p add.f32 r0, r0, %f43; mov.f32 %f46, r0;}

	
	{ .reg .f32 r0; .reg .pred p; shfl.down.b32 r0|p, %f46, %r22, %r25; @p add.f32 r0, r0, %f46; mov.f32 %f49, r0;}

	
	{ .reg .f32 r0; .reg .pred p; shfl.down.b32 r0|p, %f49, %r24, %r25; @p add.f32 r0, r0, %f49; mov.f32 %f63, r0;}

	@%p6 bra BB2_11;

st.shared.f32 [%rd3], %f63;

BB2_11:
bar.sync 0;
@!%p1 bra BB2_13;
bra.uni BB2_12;

BB2_12:
ld.shared.f32 %f55, [_ZN6caffe272_GLOBAL__N__48_tmpxft_00005ad3_00000000_7_layer_norm_op_cpp1_ii_8ac618ab34ComputeInternalGradientsCUDAKernelIfEEviiPKT_S4_PS2_S5_$__cuda_local_var_221091_64_non_const_db_storage+8];
add.f32 %f56, %f63, %f55;
ld.shared.f32 %f57, [_ZN6caffe272_GLOBAL__N__48_tmpxft_00005ad3_00000000_7_layer_norm_op_cpp1_ii_8ac618ab34ComputeInternalGradientsCUDAKernelIfEEviiPKT_S4_PS2_S5_$__cuda_local_var_221091_64_non_const_db_storage+12];
add.f32 %f58, %f57, %f56;
ld.shared.f32 %f59, [_ZN6caffe272_GLOBAL__N__48_tmpxft_00005ad3_00000000_7_layer_norm_op_cpp1_ii_8ac618ab34ComputeInternalGradientsCUDAKernelIfEEviiPKT_S4_PS2_S5_$__cuda_local_var_221091_64_non_const_db_storage+16];
add.f32 %f63, %f59, %f58;

BB2_13:
setp.ne.s32	%p8, %r2, 0;
@%p8 bra BB2_15;

mul.wide.s32 %rd18, %r36, 4;
add.s64 %rd19, %rd17, %rd18;
st.global.f32 [%rd19], %f62;
add.s64 %rd20, %rd1, %rd18;
st.global.f32 [%rd20], %f63;

BB2_15:
bar.sync 0;
add.s32 %r36, %r3, %r36;
setp.lt.s32	%p9, %r36, %r11;
@%p9 bra BB2_2;

BB2_16:
ret;
}


.visible .entry _ZN6caffe272_GLOBAL__N__48_tmpxft_00005ad3_00000000_7_layer_norm_op_cpp1_ii_8ac618ab28ComputeFusedParamsCUDAKernelIfEEviiPKT_S4_S4_S4_PS2_S5_S5_(
.param .u32 _ZN6caffe272_GLOBAL__N__48_tmpxft_00005ad3_00000000_7_layer_norm_op_cpp1_ii_8ac618ab28ComputeFusedParamsCUDAKernelIfEEviiPKT_S4_S4_S4_PS2_S5_S5__param_0,
.param .u32 _ZN6caffe272_GLOBAL__N__48_tmpxft_00005ad3_00000000_7_layer_norm_op_cpp1_ii_8ac618ab28ComputeFusedParamsCUDAKernelIfEEviiPKT_S4_S4_S4_PS2_S5_S5__param_1,
.param .u64 _ZN6caffe272_GLOBAL__N__48_tmpxft_00005ad3_00000000_7_layer_norm_op_cpp1_ii_8ac618ab28ComputeFusedParamsCUDAKernelIfEEviiPKT_S4_S4_S4_PS2_S5_S5__param_2,
.param .u64 _ZN6caffe272_GLOBAL__N__48_tmpxft_00005ad3_00000000_7_layer_norm_op_cpp1_ii_8ac618ab28ComputeFusedParamsCUDAKernelIfEEviiPKT_S4_S4_S4_PS2_S5_S5__param_3,
.param .u64 _ZN6caffe272_GLOBAL__N__48_tmpxft_00005ad3_00000000_7_layer_norm_op_cpp1_ii_8ac618ab28ComputeFusedParamsCUDAKernelIfEEviiPKT_S4_S4_S4_PS2_S5_S5__param_4,
.param .u64 _ZN6caffe272_GLOBAL__N__48_tmpxft_00005ad3_00000000_7_layer_norm_op_cpp1_ii_8ac618ab28ComputeFusedParamsCUDAKernelIfEEviiPKT_S4_S4_S4_PS2_S5_S5__param_5,
.param .u64 _ZN6caffe272_GLOBAL__N__48_tmpxft_00005ad3_00000000_7_layer_norm_op_cpp1_ii_8ac618ab28ComputeFusedParamsCUDAKernelIfEEviiPKT_S4_S4_S4_PS2_S5_S5__param_6,
.param .u64 _ZN6caffe272_GLOBAL__N__48_tmpxft_00005ad3_00000000_7_layer_norm_op_cpp1_ii_8ac618ab28ComputeFusedParamsCUDAKernelIfEEviiPKT_S4_S4_S4_PS2_S5_S5__param_7,
.param .u64 _ZN6caffe272_GLOBAL__N__48_tmpxft_00005ad3_00000000_7_layer_norm_op_cpp1_ii_8ac618ab28ComputeFusedParamsCUDAKernelIfEEviiPKT_S4_S4_S4_PS2_S5_S5__param_8
)
{
.reg .pred %p<3>;
.reg .f32 %f<21>;
.reg .b32 %r<8>;
.reg .b64 %rd<27>;


ld.param.u32 %r2, [_ZN6caffe272_GLOBAL__N__48_tmpxft_00005ad3_00000000_7_layer_norm_op_cpp1_ii_8ac618ab28ComputeFusedParamsCUDAKernelIfEEviiPKT_S4_S4_S4_PS2_S5_S5__param_1];
ld.param.u64 %rd9, [_ZN6caffe272_GLOBAL__N__48_tmpxft_00005ad3_00000000_7_layer_norm_op_cpp1_ii_8ac618ab28ComputeFusedParamsCUDAKernelIfEEviiPKT_S4_S4_S4_PS2_S5_S5__param_2];
ld.param.u64 %rd10, [_ZN6caffe272_GLOBAL__N__48_tmpxft_00005ad3_00000000_7_layer_norm_op_cpp1_ii_8ac618ab28ComputeFusedParamsCUDAKernelIfEEviiPKT_S4_S4_S4_PS2_S5_S5__param_3];
ld.param.u64 %rd11, [_ZN6caffe272_GLOBAL__N__48_tmpxft_00005ad3_00000000_7_layer_norm_op_cpp1_ii_8ac618ab28ComputeFusedParamsCUDAKernelIfEEviiPKT_S4_S4_S4_PS2_S5_S5__param_4];
ld.param.u64 %rd12, [_ZN6caffe272_GLOBAL__N__48_tmpxft_00005ad3_00000000_7_layer_norm_op_cpp1_ii_8ac618ab28ComputeFusedParamsCUDAKernelIfEEviiPKT_S4_S4_S4_PS2_S5_S5__param_5];
ld.param.u64 %rd13, [_ZN6caffe272_GLOBAL__N__48_tmpxft_00005ad3_00000000_7_layer_norm_op_cpp1_ii_8ac618ab28ComputeFusedParamsCUDAKernelIfEEviiPKT_S4_S4_S4_PS2_S5_S5__param_6];
ld.param.u64 %rd14, [_ZN6caffe272_GLOBAL__N__48_tmpxft_00005ad3_00000000_7_layer_norm_op_cpp1_ii_8ac618ab28ComputeFusedParamsCUDAKernelIfEEviiPKT_S4_S4_S4_PS2_S5_S5__param_7];
ld.param.u64 %rd15, [_ZN6caffe272_GLOBAL__N__48_tmpxft_00005ad3_00000000_7_layer_norm_op_cpp1_ii_8ac618ab28ComputeFusedParamsCUDAKernelIfEEviiPKT_S4_S4_S4_PS2_S5_S5__param_8];
mov.u32 %r1, %ntid.x;
mov.u32 %r3, %ctaid.x;
mov.u32 %r4, %tid.x;
mad.lo.s32 %r5, %r1, %r3, %r4;
cvt.u64.u32	%rd26, %r5;
ld.param.s32 %rd2, [_ZN6caffe272_GLOBAL__N__48_tmpxft_00005ad3_00000000_7_layer_norm_op_cpp1_ii_8ac618ab28ComputeFusedParamsCUDAKernelIfEEviiPKT_S4_S4_S4_PS2_S5_S5__param_0];
setp.ge.u64	%p1, %rd26, %rd2;
@%p1 bra BB3_3;

cvta.to.global.u64 %rd3, %rd15;
cvta.to.global.u64 %rd4, %rd14;
cvta.to.global.u64 %rd5, %rd13;
cvt.rn.f32.s32	%f2, %r2;
rcp.rn.f32 %f1, %f2;
mov.u32 %r6, %nctaid.x;
mul.lo.s32 %r7, %r6, %r1;
cvt.u64.u32	%rd6, %r7;

BB3_2:
shl.b64 %rd22, %rd26, 2;
add.s64 %rd16, %rd10, %rd22;

	ld.global.nc.f32 %f3, [%rd16];

	rcp.rn.f32 %f9, %f3;
add.s64 %rd21, %rd12, %rd22;

	ld.global.nc.f32 %f4, [%rd21];

	add.s64 %rd20, %rd9, %rd22;

	ld.global.nc.f32 %f5, [%rd20];

	mul.f32 %f10, %f4, %f5;
add.s64 %rd19, %rd11, %rd22;

	ld.global.nc.f32 %f6, [%rd19];

	sub.f32 %f11, %f10, %f6;
mul.f32 %f12, %f9, %f9;
mul.f32 %f13, %f9, %f12;
mul.f32 %f14, %f13, %f11;
mul.f32 %f15, %f1, %f14;
add.s64 %rd23, %rd5, %rd22;
st.global.f32 [%rd23], %f9;
add.s64 %rd24, %rd4, %rd22;
st.global.f32 [%rd24], %f15;

	ld.global.nc.f32 %f7, [%rd20];

	mul.f32 %f16, %f7, %f15;
neg.f32 %f17, %f16;

	ld.global.nc.f32 %f8, [%rd21];

	mul.f32 %f18, %f9, %f8;
mul.f32 %f19, %f1, %f18;
sub.f32 %f20, %f17, %f19;
add.s64 %rd25, %rd3, %rd22;
st.global.f32 [%rd25], %f20;
add.s64 %rd26, %rd6, %rd26;
setp.lt.u64	%p2, %rd26, %rd2;
@%p2 bra BB3_2;

BB3_3:
ret;
}


.visible .entry _ZN6caffe272_GLOBAL__N__48_tmpxft_00005ad3_00000000_7_layer_norm_op_cpp1_ii_8ac618ab27LayerNormBackwardCUDAKenrelIfEEviiPKT_S4_S4_S4_S4_PS2_(
.param .u32 _ZN6caffe272_GLOBAL__N__48_tmpxft_00005ad3_00000000_7_layer_norm_op_cpp1_ii_8ac618ab27LayerNormBackwardCUDAKenrelIfEEviiPKT_S4_S4_S4_S4_PS2__param_0,
.param .u32 _ZN6caffe272_GLOBAL__N__48_tmpxft_00005ad3_00000000_7_layer_norm_op_cpp1_ii_8ac618ab27LayerNormBackwardCUDAKenrelIfEEviiPKT_S4_S4_S4_S4_PS2__param_1,
.param .u64 _ZN6caffe272_GLOBAL__N__48_tmpxft_00005ad3_00000000_7_layer_norm_op_cpp1_ii_8ac618ab27LayerNormBackwardCUDAKenrelIfEEviiPKT_S4_S4_S4_S4_PS2__param_2,
.param .u64 _ZN6caffe272_GLOBAL__N__48_tmpxft_00005ad3_00000000_7_layer_norm_op_cpp1_ii_8ac618ab27LayerNormBackwardCUDAKenrelIfEEviiPKT_S4_S4_S4_S4_PS2__param_3,
.param .u64 _ZN6caffe272_GLOBAL__N__48_tmpxft_00005ad3_00000000_7_layer_norm_op_cpp1_ii_8ac618ab27LayerNormBackwardCUDAKenrelIfEEviiPKT_S4_S4_S4_S4_PS2__param_4,
.param .u64 _ZN6caffe272_GLOBAL__N__48_tmpxft_00005ad3_00000000_7_layer_norm_op_cpp1_ii_8ac618ab27LayerNormBackwardCUDAKenrelIfEEviiPKT_S4_S4_S4_S4_PS2__param_5,
.param .u64 _ZN6caffe272_GLOBAL__N__48_tmpxft_00005ad3_00000000_7_layer_norm_op_cpp1_ii_8ac618ab27LayerNormBackwardCUDAKenrelIfEEviiPKT_S4_S4_S4_S4_PS2__param_6,
.param .u64 _ZN6caffe272_GLOBAL__N__48_tmpxft_00005ad3_00000000_7_layer_norm_op_cpp1_ii_8ac618ab27LayerNormBackwardCUDAKenrelIfEEviiPKT_S4_S4_S4_S4_PS2__param_7
)
{
.reg .pred %p<5>;
.reg .f32 %f<12>;
.reg .b32 %r<15>;
.reg .b64 %rd<16>;


ld.param.u32 %r10, [_ZN6caffe272_GLOBAL__N__48_tmpxft_00005ad3_00000000_7_layer_norm_op_cpp1_ii_8ac618ab27LayerNormBackwardCUDAKenrelIfEEviiPKT_S4_S4_S4_S4_PS2__param_0];
ld.param.u32 %r11, [_ZN6caffe272_GLOBAL__N__48_tmpxft_00005ad3_00000000_7_layer_norm_op_cpp1_ii_8ac618ab27LayerNormBackwardCUDAKenrelIfEEviiPKT_S4_S4_S4_S4_PS2__param_1];
ld.param.u64 %rd2, [_ZN6caffe272_GLOBAL__N__48_tmpxft_00005ad3_00000000_7_layer_norm_op_cpp1_ii_8ac618ab27LayerNormBackwardCUDAKenrelIfEEviiPKT_S4_S4_S4_S4_PS2__param_2];
ld.param.u64 %rd3, [_ZN6caffe272_GLOBAL__N__48_tmpxft_00005ad3_00000000_7_layer_norm_op_cpp1_ii_8ac618ab27LayerNormBackwardCUDAKenrelIfEEviiPKT_S4_S4_S4_S4_PS2__param_3];
ld.param.u64 %rd4, [_ZN6caffe272_GLOBAL__N__48_tmpxft_00005ad3_00000000_7_layer_norm_op_cpp1_ii_8ac618ab27LayerNormBackwardCUDAKenrelIfEEviiPKT_S4_S4_S4_S4_PS2__param_4];
ld.param.u64 %rd5, [_ZN6caffe272_GLOBAL__N__48_tmpxft_00005ad3_00000000_7_layer_norm_op_cpp1_ii_8ac618ab27LayerNormBackwardCUDAKenrelIfEEviiPKT_S4_S4_S4_S4_PS2__param_5];
ld.param.u64 %rd6, [_ZN6caffe272_GLOBAL__N__48_tmpxft_00005ad3_00000000_7_layer_norm_op_cpp1_ii_8ac618ab27LayerNormBackwardCUDAKenrelIfEEviiPKT_S4_S4_S4_S4_PS2__param_6];
ld.param.u64 %rd7, [_ZN6caffe272_GLOBAL__N__48_tmpxft_00005ad3_00000000_7_layer_norm_op_cpp1_ii_8ac618ab27LayerNormBackwardCUDAKenrelIfEEviiPKT_S4_S4_S4_S4_PS2__param_7];
mov.u32 %r13, %ctaid.x;
setp.ge.s32	%p1, %r13, %r10;
@%p1 bra BB4_6;

cvta.to.global.u64 %rd1, %rd7;
mov.u32 %r2, %tid.x;
mov.u32 %r3, %nctaid.x;
mov.u32 %r4, %ntid.x;

BB4_2:
mul.wide.s32 %rd11, %r13, 4;
add.s64 %rd8, %rd2, %rd11;

	ld.global.nc.f32 %f4, [%rd8];

	add.s64 %rd9, %rd4, %rd11;

	ld.global.nc.f32 %f5, [%rd9];

	add.s64 %rd10, %rd6, %rd11;

	ld.global.nc.f32 %f6, [%rd10];

	setp.ge.s32	%p2, %r2, %r11;
@%p2 bra BB4_5;

mul.lo.s32 %r6, %r13, %r11;
mov.u32 %r14, %r2;

BB4_4:
mov.u32 %r7, %r14;
add.s32 %r12, %r7, %r6;
mul.wide.s32 %rd14, %r12, 4;
add.s64 %rd12, %rd3, %rd14;

	ld.global.nc.f32 %f7, [%rd12];

	add.s64 %rd13, %rd5, %rd14;

	ld.global.nc.f32 %f8, [%rd13];

	mul.f32 %f9, %f5, %f8;
fma.rn.f32 %f10, %f4, %f7, %f9;
add.f32 %f11, %f6, %f10;
add.s64 %rd15, %rd1, %rd14;
st.global.f32 [%rd15], %f11;
add.s32 %r8, %r4, %r7;
setp.lt.s32	%p3, %r8, %r11;
mov.u32 %r14, %r8;
@%p3 bra BB4_4;

BB4_5:
add.s32 %r13, %r3, %r13;
setp.lt.s32	%p4, %r13, %r10;
@%p4 bra BB4_2;

BB4_6:
ret;
}


.visible .entry _ZN3cub11EmptyKernelIvEEvv(

)
{



ret;
}




// ===== COMPILED SASS (sm_100) =====

	.target	sm_100

	.elftype	@"ET_EXEC"


//--------------------- .note.nv.tkinfo           --------------------------
	.section	.note.nv.tkinfo,"",@"SHT_NOTE"
	.sectionflags	@"SHF_NOTE_NV_TKINFO"
	.tkinfo
        /*0018*/ 	.word	0x00000002
        /*0030*/ 	.string	""
        /*0030*/ 	.string	"ptxas"
        /*0030*/ 	.string	"Cuda compilation tools, release 13.0, V13.0.88"
        /*0030*/ 	.string	"Build cuda_13.0.r13.0/compiler.36424714_0"
        /*0030*/ 	.string	"-arch sm_100 "



//--------------------- .note.nv.cuinfo           --------------------------
	.section	.note.nv.cuinfo,"",@"SHT_NOTE"
	.sectionflags	@"SHF_NOTE_NV_CUINFO"
        /*0018*/ 	.short	0x0002
        /*001a*/ 	.short	0x003d
        /*001c*/ 	.short	0x0082
	.zero		2


//--------------------- .nv.info                  --------------------------
	.section	.nv.info,"",@"SHT_CUDA_INFO"
	.align	4


	//----- nvinfo : EIATTR_REGCOUNT
	.align		4
        /*0000*/ 	.byte	0x04, 0x2f
        /*0002*/ 	.short	(.L_17 - .L_16)
	.align		4
.L_16:
        /*0004*/ 	.word	index@(_ZN6caffe272_GLOBAL__N__48_tmpxft_00005ad3_00000000_7_layer_norm_op_cpp1_ii_8ac618ab37ComputeStdDevAndFusedParamsCUDAKernelIfEEviT_PKS2_S4_PS2_S5_S5_)
        /*0008*/ 	.word	0x00000012


	//----- nvinfo : EIATTR_FRAME_SIZE
	.align		4
.L_17:
        /*000c*/ 	.byte	0x04, 0x11
        /*000e*/ 	.short	(.L_19 - .L_18)
	.align		4
.L_18:
        /*0010*/ 	.word	index@(_ZN6caffe272_GLOBAL__N__48_tmpxft_00005ad3_00000000_7_layer_norm_op_cpp1_ii_8ac618ab37ComputeStdDevAndFusedParamsCUDAKernelIfEEviT_PKS2_S4_PS2_S5_S5_)
        /*0014*/ 	.word	0x00000000


	//----- nvinfo : EIATTR_REGCOUNT
	.align		4
.L_19:
        /*0018*/ 	.byte	0x04, 0x2f
        /*001a*/ 	.short	(.L_21 - .L_20)
	.align		4
.L_20:
        /*001c*/ 	.word	index@(_ZN6caffe272_GLOBAL__N__48_tmpxft_00005ad3_00000000_7_layer_norm_op_cpp1_ii_8ac618ab26LayerNormForwardCUDAKernelIfEEviiPKT_S4_S4_PS2_)
        /*0020*/ 	.word	0x00000012


	//----- nvinfo : EIATTR_FRAME_SIZE
	.align		4
.L_21:
        /*0024*/ 	.byte	0x04, 0x11
        /*0026*/ 	.short	(.L_23 - .L_22)
	.align		4
.L_22:
        /*0028*/ 	.word	index@(_ZN6caffe272_GLOBAL__N__48_tmpxft_00005ad3_00000000_7_layer_norm_op_cpp1_ii_8ac618ab26LayerNormForwardCUDAKernelIfEEviiPKT_S4_S4_PS2_)
        /*002c*/ 	.word	0x00000000


	//----- nvinfo : EIATTR_REGCOUNT
	.align		4
.L_23:
        /*0030*/ 	.byte	0x04, 0x2f
        /*0032*/ 	.short	(.L_25 - .L_24)
	.align		4
.L_24:
        /*0034*/ 	.word	index@(_ZN6caffe272_GLOBAL__N__48_tmpxft_00005ad3_00000000_7_layer_norm_op_cpp1_ii_8ac618ab34ComputeInternalGradientsCUDAKernelIfEEviiPKT_S4_PS2_S5_)
        /*0038*/ 	.word	0x00000017


	//----- nvinfo : EIATTR_FRAME_SIZE
	.align		4
.L_25:
        /*003c*/ 	.byte	0x04, 0x11
        /*003e*/ 	.short	(.L_27 - .L_26)
	.align		4
.L_26:
        /*0040*/ 	.word	index@(_ZN6caffe272_GLOBAL__N__48_tmpxft_00005ad3_00000000_7_layer_norm_op_cpp1_ii_8ac618ab34ComputeInternalGradientsCUDAKernelIfEEviiPKT_S4_PS2_S5_)
        /*0044*/ 	.word	0x00000000


	//----- nvinfo : EIATTR_REGCOUNT
	.align		4
.L_27:
        /*0048*/ 	.byte	0x04, 0x2f
        /*004a*/ 	.short	(.L_29 - .L_28)
	.align		4
.L_28:
        /*004c*/ 	.word	index@(_ZN6caffe272_GLOBAL__N__48_tmpxft_00005ad3_00000000_7_layer_norm_op_cpp1_ii_8ac618ab28ComputeFusedParamsCUDAKernelIfEEviiPKT_S4_S4_S4_PS2_S5_S5_)
        /*0050*/ 	.word	0x00000016


	//----- nvinfo : EIATTR_FRAME_SIZE
	.align		4
.L_29:
        /*0054*/ 	.byte	0x04, 0x11
        /*0056*/ 	.short	(.L_31 - .L_30)
	.align		4
.L_30:
        /*0058*/ 	.word	index@($__internal_0_$__cuda_sm20_rcp_rn_f32_slowpath)
        /*005c*/ 	.word	0x00000000


	//----- nvinfo : EIATTR_FRAME_SIZE
	.align		4
.L_31:
        /*0060*/ 	.byte	0x04, 0x11
        /*0062*/ 	.short	(.L_33 - .L_32)
	.align		4
.L_32:
        /*0064*/ 	.word	index@(_ZN6caffe272_GLOBAL__N__48_tmpxft_00005ad3_00000000_7_layer_norm_op_cpp1_ii_8ac618ab28ComputeFusedParamsCUDAKernelIfEEviiPKT_S4_S4_S4_PS2_S5_S5_)
        /*0068*/ 	.word	0x00000000


	//----- nvinfo : EIATTR_REGCOUNT
	.align		4
.L_33:
        /*006c*/ 	.byte	0x04, 0x2f
        /*006e*/ 	.short	(.L_35 - .L_34)
	.align		4
.L_34:
        /*0070*/ 	.word	index@(_ZN6caffe272_GLOBAL__N__48_tmpxft_00005ad3_00000000_7_layer_norm_op_cpp1_ii_8ac618ab27LayerNormBackwardCUDAKenrelIfEEviiPKT_S4_S4_S4_S4_PS2_)
        /*0074*/ 	.word	0x00000017


	//----- nvinfo : EIATTR_FRAME_SIZE
	.align		4
.L_35:
        /*0078*/ 	.byte	0x04, 0x11
        /*007a*/ 	.short	(.L_37 - .L_36)
	.align		4
.L_36:
        /*007c*/ 	.word	index@(_ZN6caffe272_GLOBAL__N__48_tmpxft_00005ad3_00000000_7_layer_norm_op_cpp1_ii_8ac618ab27LayerNormBackwardCUDAKenrelIfEEviiPKT_S4_S4_S4_S4_PS2_)
        /*0080*/ 	.word	0x00000000


	//----- nvinfo : EIATTR_REGCOUNT
	.align		4
.L_37:
        /*0084*/ 	.byte	0x04, 0x2f
        /*0086*/ 	.short	(.L_39 - .L_38)
	.align		4
.L_38:
        /*0088*/ 	.word	index@(_ZN3cub11EmptyKernelIvEEvv)
        /*008c*/ 	.word	0x00000004


	//----- nvinfo : EIATTR_FRAME_SIZE
	.align		4
.L_39:
        /*0090*/ 	.byte	0x04, 0x11
        /*0092*/ 	.short	(.L_41 - .L_40)
	.align		4
.L_40:
        /*0094*/ 	.word	index@(_ZN3cub11EmptyKernelIvEEvv)
        /*0098*/ 	.word	0x00000000


	//----- nvinfo : EIATTR_MIN_STACK_SIZE
	.align		4
.L_41:
        /*009c*/ 	.byte	0x04, 0x12
        /*009e*/ 	.short	(.L_43 - .L_42)
	.align		4
.L_42:
        /*00a0*/ 	.word	index@(_ZN3cub11EmptyKernelIvEEvv)
        /*00a4*/ 	.word	0x00000000


	//----- nvinfo : EIATTR_MIN_STACK_SIZE
	.align		4
.L_43:
        /*00a8*/ 	.byte	0x04, 0x12
        /*00aa*/ 	.short	(.L_45 - .L_44)
	.align		4
.L_44:
        /*00ac*/ 	.word	index@(_ZN6caffe272_GLOBAL__N__48_tmpxft_00005ad3_00000000_7_layer_norm_op_cpp1_ii_8ac618ab27LayerNormBackwardCUDAKenrelIfEEviiPKT_S4_S4_S4_S4_PS2_)
        /*00b0*/ 	.word	0x00000000


	//----- nvinfo : EIATTR_MIN_STACK_SIZE
	.align		4
.L_45:
        /*00b4*/ 	.byte	0x04, 0x12
        /*00b6*/ 	.short	(.L_47 - .L_46)
	.align		4
.L_46:
        /*00b8*/ 	.word	index@(_ZN6caffe272_GLOBAL__N__48_tmpxft_00005ad3_00000000_7_layer_norm_op_cpp1_ii_8ac618ab28ComputeFusedParamsCUDAKernelIfEEviiPKT_S4_S4_S4_PS2_S5_S5_)
        /*00bc*/ 	.word	0x00000000


	//----- nvinfo : EIATTR_MIN_STACK_SIZE
	.align		4
.L_47:
        /*00c0*/ 	.byte	0x04, 0x12
        /*00c2*/ 	.short	(.L_49 - .L_48)
	.align		4
.L_48:
        /*00c4*/ 	.word	index@(_ZN6caffe272_GLOBAL__N__48_tmpxft_00005ad3_00000000_7_layer_norm_op_cpp1_ii_8ac618ab34ComputeInternalGradientsCUDAKernelIfEEviiPKT_S4_PS2_S5_)
        /*00c8*/ 	.word	0x00000000


	//----- nvinfo : EIATTR_MIN_STACK_SIZE
	.align		4
.L_49:
        /*00cc*/ 	.byte	0x04, 0x12
        /*00ce*/ 	.short	(.L_51 - .L_50)
	.align		4
.L_50:
        /*00d0*/ 	.word	index@(_ZN6caffe272_GLOBAL__N__48_tmpxft_00005ad3_00000000_7_layer_norm_op_cpp1_ii_8ac618ab26LayerNormForwardCUDAKernelIfEEviiPKT_S4_S4_PS2_)
        /*00d4*/ 	.word	0x00000000


	//----- nvinfo : EIATTR_MIN_STACK_SIZE
	.align		4
.L_51:
        /*00d8*/ 	.byte	0x04, 0x12
        /*00da*/ 	.short	(.L_53 - .L_52)
	.align		4
.L_52:
        /*00dc*/ 	.word	index@(_ZN6caffe272_GLOBAL__N__48_tmpxft_00005ad3_00000000_7_layer_norm_op_cpp1_ii_8ac618ab37ComputeStdDevAndFusedParamsCUDAKernelIfEEviT_PKS2_S4_PS2_S5_S5_)
        /*00e0*/ 	.word	0x00000000
.L_53:


//--------------------- .nv.compat                --------------------------
	.section	.nv.compat,"",@"SHT_CUDA_COMPAT_INFO"
	.align	4
        /*0000*/ 	.byte	0x02, 0x09, 0x00, 0x00, 0x02, 0x02, 0x01, 0x00, 0x02, 0x05, 0x05, 0x00, 0x03, 0x07, 0x01, 0x01
        /*0010*/ 	.byte	0x02, 0x03, 0x00, 0x00, 0x02, 0x06, 0x01, 0x00, 0x04, 0x0b, 0x08, 0x00, 0x01, 0x00, 0x00, 0x00
        /*0020*/ 	.byte	0x00, 0x00, 0x00, 0x00


//--------------------- .nv.info._ZN3cub11EmptyKernelIvEEvv --------------------------
	.section	.nv.info._ZN3cub11EmptyKernelIvEEvv,"",@"SHT_CUDA_INFO"
	.sectionflags	@""
	.align	4


	//----- nvinfo : EIATTR_CUDA_API_VERSION
	.align		4
        /*0000*/ 	.byte	0x04, 0x37
        /*0002*/ 	.short	(.L_55 - .L_54)
.L_54:
        /*0004*/ 	.word	0x00000082


	//----- nvinfo : EIATTR_SPARSE_MMA_MASK
	.align		4
.L_55:
        /*0008*/ 	.byte	0x03, 0x50
        /*000a*/ 	.short	0x0000


	//----- nvinfo : EIATTR_MAXREG_COUNT
	.align		4
        /*000c*/ 	.byte	0x03, 0x1b
        /*000e*/ 	.short	0x00ff


	//----- nvinfo : EIATTR_MERCURY_ISA_VERSION
	.align		4
        /*0010*/ 	.byte	0x03, 0x5f
        /*0012*/ 	.short	0x0101


	//----- nvinfo : EIATTR_VRC_CTA_INIT_COUNT
	.align		4
        /*0014*/ 	.byte	0x02, 0x4a
	.zero		1
	.zero		1


	//----- nvinfo : EIATTR_EXIT_INSTR_OFFSETS
	.align		4
        /*0018*/ 	.byte	0x04, 0x1c
        /*001a*/ 	.short	(.L_57 - .L_56)


	//   ....[0]....
.L_56:
        /*001c*/ 	.word	0x00000010


	//----- nvinfo : EIATTR_SW_WAR
	.align		4
.L_57:
        /*0020*/ 	.byte	0x04, 0x36
        /*0022*/ 	.short	(.L_59 - .L_58)
.L_58:
        /*0024*/ 	.word	0x00000008
.L_59:


//--------------------- .nv.info._ZN6caffe272_GLOBAL__N__48_tmpxft_00005ad3_00000000_7_layer_norm_op_cpp1_ii_8ac618ab27LayerNormBackwardCUDAKenrelIfEEviiPKT_S4_S4_S4_S4_PS2_ --------------------------
	.section	.nv.info._ZN6caffe272_GLOBAL__N__48_tmpxft_00005ad3_00000000_7_layer_norm_op_cpp1_ii_8ac618ab27LayerNormBackwardCUDAKenrelIfEEviiPKT_S4_S4_S4_S4_PS2_,"",@"SHT_CUDA_INFO"
	.sectionflags	@""
	.align	4


	//----- nvinfo : EIATTR_CUDA_API_VERSION
	.align		4
        /*0000*/ 	.byte	0x04, 0x37
        /*0002*/ 	.short	(.L_61 - .L_60)
.L_60:
        /*0004*/ 	.word	0x00000082


	//----- nvinfo : EIATTR_KPARAM_INFO
	.align		4
.L_61:
        /*0008*/ 	.byte	0x04, 0x17
        /*000a*/ 	.short	(.L_63 - .L_62)
.L_62:
        /*000c*/ 	.word	0x00000000
        /*0010*/ 	.short	0x0007
        /*0012*/ 	.short	0x0030
        /*0014*/ 	.byte	0x00, 0xf0, 0x21, 0x00


	//----- nvinfo : EIATTR_KPARAM_INFO
	.align		4
.L_63:
        /*0018*/ 	.byte	0x04, 0x17
        /*001a*/ 	.short	(.L_65 - .L_64)
.L_64:
        /*001c*/ 	.word	0x00000000
        /*0020*/ 	.short	0x0006
        /*0022*/ 	.short	0x0028
        /*0024*/ 	.byte	0x00, 0xf0, 0x21, 0x00


	//----- nvinfo : EIATTR_KPARAM_INFO
	.align		4
.L_65:
        /*0028*/ 	.byte	0x04, 0x17
        /*002a*/ 	.short	(.L_67 - .L_66)
.L_66:
        /*002c*/ 	.word	0x00000000
        /*0030*/ 	.short	0x0005
        /*0032*/ 	.short	0x0020
        /*0034*/ 	.byte	0x00, 0xf0, 0x21, 0x00


	//----- nvinfo : EIATTR_KPARAM_INFO
	.align		4
.L_67:
        /*0038*/ 	.byte	0x04, 0x17
        /*003a*/ 	.short	(.L_69 - .L_68)
.L_68:
        /*003c*/ 	.word	0x00000000
        /*0040*/ 	.short	0x0004
        /*0042*/ 	.short	0x0018
        /*0044*/ 	.byte	0x00, 0xf0, 0x21, 0x00


	//----- nvinfo : EIATTR_KPARAM_INFO
	.align		4
.L_69:
        /*0048*/ 	.byte	0x04, 0x17
        /*004a*/ 	.short	(.L_71 - .L_70)
.L_70:
        /*004c*/ 	.word	0x00000000
        /*0050*/ 	.short	0x0003
        /*0052*/ 	.short	0x0010
        /*0054*/ 	.byte	0x00, 0xf0, 0x21, 0x00


	//----- nvinfo : EIATTR_KPARAM_INFO
	.align		4
.L_71:
        /*0058*/ 	.byte	0x04, 0x17
        /*005a*/ 	.short	(.L_73 - .L_72)
.L_72:
        /*005c*/ 	.word	0x00000000
        /*0060*/ 	.short	0x0002
        /*0062*/ 	.short	0x0008
        /*0064*/ 	.byte	0x00, 0xf0, 0x21, 0x00


	//----- nvinfo : EIATTR_KPARAM_INFO
	.align		4
.L_73:
        /*0068*/ 	.byte	0x04, 0x17
        /*006a*/ 	.short	(.L_75 - .L_74)
.L_74:
        /*006c*/ 	.word	0x00000000
        /*0070*/ 	.short	0x0001
        /*0072*/ 	.short	0x0004
        /*0074*/ 	.byte	0x00, 0xf0, 0x11, 0x00


	//----- nvinfo : EIATTR_KPARAM_INFO
	.align		4
.L_75:
        /*0078*/ 	.byte	0x04, 0x17
        /*007a*/ 	.short	(.L_77 - .L_76)
.L_76:
        /*007c*/ 	.word	0x00000000
        /*0080*/ 	.short	0x0000
        /*0082*/ 	.short	0x0000
        /*0084*/ 	.byte	0x00, 0xf0, 0x11, 0x00


	//----- nvinfo : EIATTR_SPARSE_MMA_MASK
	.align		4
.L_77:
        /*0088*/ 	.byte	0x03, 0x50
        /*008a*/ 	.short	0x0000


	//----- nvinfo : EIATTR_MAXREG_COUNT
	.align		4
        /*008c*/ 	.byte	0x03, 0x1b
        /*008e*/ 	.short	0x00ff


	//----- nvinfo : EIATTR_MERCURY_ISA_VERSION
	.align		4
        /*0090*/ 	.byte	0x03, 0x5f
        /*0092*/ 	.short	0x0101


	//----- nvinfo : EIATTR_VRC_CTA_INIT_COUNT
	.align		4
        /*0094*/ 	.byte	0x02, 0x4a
	.zero		1
	.zero		1


	//----- nvinfo : EIATTR_EXIT_INSTR_OFFSETS
	.align		4
        /*0098*/ 	.byte	0x04, 0x1c
        /*009a*/ 	.short	(.L_79 - .L_78)


	//   ....[0]....
.L_78:
        /*009c*/ 	.word	0x00000040


	//   ....[1]....
        /*00a0*/ 	.word	0x000002d0


	//----- nvinfo : EIATTR_CRS_STACK_SIZE
	.align		4
.L_79:
        /*00a4*/ 	.byte	0x04, 0x1e
        /*00a6*/ 	.short	(.L_81 - .L_80)
.L_80:
        /*00a8*/ 	.word	0x00000000


	//----- nvinfo : EIATTR_CBANK_PARAM_SIZE
	.align		4
.L_81:
        /*00ac*/ 	.byte	0x03, 0x19
        /*00ae*/ 	.short	0x0038


	//----- nvinfo : EIATTR_PARAM_CBANK
	.align		4
        /*00b0*/ 	.byte	0x04, 0x0a
        /*00b2*/ 	.short	(.L_83 - .L_82)
	.align		4
.L_82:
        /*00b4*/ 	.word	index@(.nv.constant0._ZN6caffe272_GLOBAL__N__48_tmpxft_00005ad3_00000000_7_layer_norm_op_cpp1_ii_8ac618ab27LayerNormBackwardCUDAKenrelIfEEviiPKT_S4_S4_S4_S4_PS2_)
        /*00b8*/ 	.short	0x0380
        /*00ba*/ 	.short	0x0038


	//----- nvinfo : EIATTR_SW_WAR
	.align		4
.L_83:
        /*00bc*/ 	.byte	0x04, 0x36
        /*00be*/ 	.short	(.L_85 - .L_84)
.L_84:
        /*00c0*/ 	.word	0x00000008
.L_85:


//--------------------- .nv.info._ZN6caffe272_GLOBAL__N__48_tmpxft_00005ad3_00000000_7_layer_norm_op_cpp1_ii_8ac618ab28ComputeFusedParamsCUDAKernelIfEEviiPKT_S4_S4_S4_PS2_S5_S5_ --------------------------
	.section	.nv.info._ZN6caffe272_GLOBAL__N__48_tmpxft_00005ad3_00000000_7_layer_norm_op_cpp1_ii_8ac618ab28ComputeFusedParamsCUDAKernelIfEEviiPKT_S4_S4_S4_PS2_S5_S5_,"",@"SHT_CUDA_INFO"
	.sectionflags	@""
	.align	4


	//----- nvinfo : EIATTR_CUDA_API_VERSION
	.align		4
        /*0000*/ 	.byte	0x04, 0x37
        /*0002*/ 	.short	(.L_87 - .L_86)
.L_86:
        /*0004*/ 	.word	0x00000082


	//----- nvinfo : EIATTR_KPARAM_INFO
	.align		4
.L_87:
        /*0008*/ 	.byte	0x04, 0x17
        /*000a*/ 	.short	(.L_89 - .L_88)
.L_88:
        /*000c*/ 	.word	0x00000000
        /*0010*/ 	.short	0x0008
        /*0012*/ 	.short	0x0038
        /*0014*/ 	.byte	0x00, 0xf0, 0x21, 0x00


	//----- nvinfo : EIATTR_KPARAM_INFO
	.align		4
.L_89:
        /*0018*/ 	.byte	0x04, 0x17
        /*001a*/ 	.short	(.L_91 - .L_90)
.L_90:
        /*001c*/ 	.word	0x00000000
        /*0020*/ 	.short	0x0007
        /*0022*/ 	.short	0x0030
        /*0024*/ 	.byte	0x00, 0xf0, 0x21, 0x00


	//----- nvinfo : EIATTR_KPARAM_INFO
	.align		4
.L_91:
        /*0028*/ 	.byte	0x04, 0x17
        /*002a*/ 	.short	(.L_93 - .L_92)
.L_92:
        /*002c*/ 	.word	0x00000000
        /*0030*/ 	.short	0x0006
        /*0032*/ 	.short	0x0028
        /*0034*/ 	.byte	0x00, 0xf0, 0x21, 0x00


	//----- nvinfo : EIATTR_KPARAM_INFO
	.align		4
.L_93:
        /*0038*/ 	.byte	0x04, 0x17
        /*003a*/ 	.short	(.L_95 - .L_94)
.L_94:
        /*003c*/ 	.word	0x00000000
        /*0040*/ 	.short	0x0005
        /*0042*/ 	.short	0x0020
        /*0044*/ 	.byte	0x00, 0xf0, 0x21, 0x00


	//----- nvinfo : EIATTR_KPARAM_INFO
	.align		4
.L_95:
        /*0048*/ 	.byte	0x04, 0x17
        /*004a*/ 	.short	(.L_97 - .L_96)
.L_96:
        /*004c*/ 	.word	0x00000000
        /*0050*/ 	.short	0x0004
        /*0052*/ 	.short	0x0018
        /*0054*/ 	.byte	0x00, 0xf0, 0x21, 0x00


	//----- nvinfo : EIATTR_KPARAM_INFO
	.align		4
.L_97:
        /*0058*/ 	.byte	0x04, 0x17
        /*005a*/ 	.short	(.L_99 - .L_98)
.L_98:
        /*005c*/ 	.word	0x00000000
        /*0060*/ 	.short	0x0003
        /*0062*/ 	.short	0x0010
        /*0064*/ 	.byte	0x00, 0xf0, 0x21, 0x00


	//----- nvinfo : EIATTR_KPARAM_INFO
	.align		4
.L_99:
        /*0068*/ 	.byte	0x04, 0x17
        /*006a*/ 	.short	(.L_101 - .L_100)
.L_100:
        /*006c*/ 	.word	0x00000000
        /*0070*/ 	.short	0x0002
        /*0072*/ 	.short	0x0008
        /*0074*/ 	.byte	0x00, 0xf0, 0x21, 0x00


	//----- nvinfo : EIATTR_KPARAM_INFO
	.align		4
.L_101:
        /*0078*/ 	.byte	0x04, 0x17
        /*007a*/ 	.short	(.L_103 - .L_102)
.L_102:
        /*007c*/ 	.word	0x00000000
        /*0080*/ 	.short	0x0001
        /*0082*/ 	.short	0x0004
        /*0084*/ 	.byte	0x00, 0xf0, 0x11, 0x00


	//----- nvinfo : EIATTR_KPARAM_INFO
	.align		4
.L_103:
        /*0088*/ 	.byte	0x04, 0x17
        /*008a*/ 	.short	(.L_105 - .L_104)
.L_104:
        /*008c*/ 	.word	0x00000000
        /*0090*/ 	.short	0x0000
        /*0092*/ 	.short	0x0000
        /*0094*/ 	.byte	0x00, 0xf0, 0x11, 0x00


	//----- nvinfo : EIATTR_SPARSE_MMA_MASK
	.align		4
.L_105:
        /*0098*/ 	.byte	0x03, 0x50
        /*009a*/ 	.short	0x0000


	//----- nvinfo : EIATTR_MAXREG_COUNT
	.align		4
        /*009c*/ 	.byte	0x03, 0x1b
        /*009e*/ 	.short	0x00ff


	//----- nvinfo : EIATTR_MERCURY_ISA_VERSION
	.align		4
        /*00a0*/ 	.byte	0x03, 0x5f
        /*00a2*/ 	.short	0x0101


	//----- nvinfo : EIATTR_VRC_CTA_INIT_COUNT
	.align		4
        /*00a4*/ 	.byte	0x02, 0x4a
	.zero		1
	.zero		1


	//----- nvinfo : EIATTR_EXIT_INSTR_OFFSETS
	.align		4
        /*00a8*/ 	.byte	0x04, 0x1c
        /*00aa*/ 	.short	(.L_107 - .L_106)


	//   ....[0]....
.L_106:
        /*00ac*/ 	.word	0x00000090


	//   ....[1]....
        /*00b0*/ 	.word	0x00000560


	//----- nvinfo : EIATTR_CRS_STACK_SIZE
	.align		4
.L_107:
        /*00b4*/ 	.byte	0x04, 0x1e
        /*00b6*/ 	.short	(.L_109 - .L_108)
.L_108:
        /*00b8*/ 	.word	0x00000000


	//----- nvinfo : EIATTR_CBANK_PARAM_SIZE
	.align		4
.L_109:
        /*00bc*/ 	.byte	0x03, 0x19
        /*00be*/ 	.short	0x0040


	//----- nvinfo : EIATTR_PARAM_CBANK
	.align		4
        /*00c0*/ 	.byte	0x04, 0x0a
        /*00c2*/ 	.short	(.L_111 - .L_110)
	.align		4
.L_110:
        /*00c4*/ 	.word	index@(.nv.constant0._ZN6caffe272_GLOBAL__N__48_tmpxft_00005ad3_00000000_7_layer_norm_op_cpp1_ii_8ac618ab28ComputeFusedParamsCUDAKernelIfEEviiPKT_S4_S4_S4_PS2_S5_S5_)
        /*00c8*/ 	.short	0x0380
        /*00ca*/ 	.short	0x0040


	//----- nvinfo : EIATTR_SW_WAR
	.align		4
.L_111:
        /*00cc*/ 	.byte	0x04, 0x36
        /*00ce*/ 	.short	(.L_113 - .L_112)
.L_112:
        /*00d0*/ 	.word	0x00000008
.L_113:


//--------------------- .nv.info._ZN6caffe272_GLOBAL__N__48_tmpxft_00005ad3_00000000_7_layer_norm_op_cpp1_ii_8ac618ab34ComputeInternalGradientsCUDAKernelIfEEviiPKT_S4_PS2_S5_ --------------------------
	.section	.nv.info._ZN6caffe272_GLOBAL__N__48_tmpxft_00005ad3_00000000_7_layer_norm_op_cpp1_ii_8ac618ab34ComputeInternalGradientsCUDAKernelIfEEviiPKT_S4_PS2_S5_,"",@"SHT_CUDA_INFO"
	.sectionflags	@""
	.align	4


	//----- nvinfo : EIATTR_CUDA_API_VERSION
	.align		4
        /*0000*/ 	.byte	0x04, 0x37
        /*0002*/ 	.short	(.L_115 - .L_114)
.L_114:
        /*0004*/ 	.word	0x00000082


	//----- nvinfo : EIATTR_KPARAM_INFO
	.align		4
.L_115:
        /*0008*/ 	.byte	0x04, 0x17
        /*000a*/ 	.short	(.L_117 - .L_116)
.L_116:
        /*000c*/ 	.word	0x00000000
        /*0010*/ 	.short	0x0005
        /*0012*/ 	.short	0x0020
        /*0014*/ 	.byte	0x00, 0xf0, 0x21, 0x00


	//----- nvinfo : EIATTR_KPARAM_INFO
	.align		4
.L_117:
        /*0018*/ 	.byte	0x04, 0x17
        /*001a*/ 	.short	(.L_119 - .L_118)
.L_118:
        /*001c*/ 	.word	0x00000000
        /*0020*/ 	.short	0x0004
        /*0022*/ 	.short	0x0018
        /*0024*/ 	.byte	0x00, 0xf0, 0x21, 0x00


	//----- nvinfo : EIATTR_KPARAM_INFO
	.align		4
.L_119:
        /*0028*/ 	.byte	0x04, 0x17
        /*002a*/ 	.short	(.L_121 - .L_120)
.L_120:
        /*002c*/ 	.word	0x00000000
        /*0030*/ 	.short	0x0003
        /*0032*/ 	.short	0x0010
        /*0034*/ 	.byte	0x00, 0xf0, 0x21, 0x00


	//----- nvinfo : EIATTR_KPARAM_INFO
	.align		4
.L_121:
        /*0038*/ 	.byte	0x04, 0x17
        /*003a*/ 	.short	(.L_123 - .L_122)
.L_122:
        /*003c*/ 	.word	0x00000000
        /*0040*/ 	.short	0x0002
        /*0042*/ 	.short	0x0008
        /*0044*/ 	.byte	0x00, 0xf0, 0x21, 0x00


	//----- nvinfo : EIATTR_KPARAM_INFO
	.align		4
.L_123:
        /*0048*/ 	.byte	0x04, 0x17
        /*004a*/ 	.short	(.L_125 - .L_124)
.L_124:
        /*004c*/ 	.word	0x00000000
        /*0050*/ 	.short	0x0001
        /*0052*/ 	.short	0x0004
        /*0054*/ 	.byte	0x00, 0xf0, 0x11, 0x00


	//----- nvinfo : EIATTR_KPARAM_INFO
	.align		4
.L_125:
        /*0058*/ 	.byte	0x04, 0x17
        /*005a*/ 	.short	(.L_127 - .L_126)
.L_126:
        /*005c*/ 	.word	0x00000000
        /*0060*/ 	.short	0x0000
        /*0062*/ 	.short	0x0000
        /*0064*/ 	.byte	0x00, 0xf0, 0x11, 0x00


	//----- nvinfo : EIATTR_SPARSE_MMA_MASK
	.align		4
.L_127:
        /*0068*/ 	.byte	0x03, 0x50
        /*006a*/ 	.short	0x0000


	//----- nvinfo : EIATTR_MAXREG_COUNT
	.align		4
        /*006c*/ 	.byte	0x03, 0x1b
        /*006e*/ 	.short	0x00ff


	//----- nvinfo : EIATTR_NUM_BARRIERS
	.align		4
        /*0070*/ 	.byte	0x02, 0x4c
        /*0072*/ 	.byte	0x01
	.zero		1


	//----- nvinfo : EIATTR_MERCURY_ISA_VERSION
	.align		4
        /*0074*/ 	.byte	0x03, 0x5f
        /*0076*/ 	.short	0x0101


	//----- nvinfo : EIATTR_UNUSED_LOAD_BYTE_OFFSET
	.align		4
        /*0078*/ 	.byte	0x04, 0x44
        /*007a*/ 	.short	(.L_129 - .L_128)


	//   ....[0]....
.L_128:
        /*007c*/ 	.word	0x00000500
        /*0080*/ 	.word	0x00000fff


	//----- nvinfo : EIATTR_VRC_CTA_INIT_COUNT
	.align		4
.L_129:
        /*0084*/ 	.byte	0x02, 0x4a
	.zero		1
	.zero		1


	//----- nvinfo : EIATTR_EXIT_INSTR_OFFSETS
	.align		4
        /*0088*/ 	.byte	0x04, 0x1c
        /*008a*/ 	.short	(.L_131 - .L_130)


	//   ....[0]....
.L_130:
        /*008c*/ 	.word	0x00000040


	//   ....[1]....
        /*0090*/ 	.word	0x000005c0


	//----- nvinfo : EIATTR_CRS_STACK_SIZE
	.align		4
.L_131:
        /*0094*/ 	.byte	0x04, 0x1e
        /*0096*/ 	.short	(.L_133 - .L_132)
.L_132:
        /*0098*/ 	.word	0x00000000


	//----- nvinfo : EIATTR_CBANK_PARAM_SIZE
	.align		4
.L_133:
        /*009c*/ 	.byte	0x03, 0x19
        /*009e*/ 	.short	0x0028


	//----- nvinfo : EIATTR_PARAM_CBANK
	.align		4
        /*00a0*/ 	.byte	0x04, 0x0a
        /*00a2*/ 	.short	(.L_135 - .L_134)
	.align		4
.L_134:
        /*00a4*/ 	.word	index@(.nv.constant0._ZN6caffe272_GLOBAL__N__48_tmpxft_00005ad3_00000000_7_layer_norm_op_cpp1_ii_8ac618ab34ComputeInternalGradientsCUDAKernelIfEEviiPKT_S4_PS2_S5_)
        /*00a8*/ 	.short	0x0380
        /*00aa*/ 	.short	0x0028


	//----- nvinfo : EIATTR_SW_WAR
	.align		4
.L_135:
        /*00ac*/ 	.byte	0x04, 0x36
        /*00ae*/ 	.short	(.L_137 - .L_136)
.L_136:
        /*00b0*/ 	.word	0x00000008
.L_137:


//--------------------- .nv.info._ZN6caffe272_GLOBAL__N__48_tmpxft_00005ad3_00000000_7_layer_norm_op_cpp1_ii_8ac618ab26LayerNormForwardCUDAKernelIfEEviiPKT_S4_S4_PS2_ --------------------------
	.section	.nv.info._ZN6caffe272_GLOBAL__N__48_tmpxft_00005ad3_00000000_7_layer_norm_op_cpp1_ii_8ac618ab26LayerNormForwardCUDAKernelIfEEviiPKT_S4_S4_PS2_,"",@"SHT_CUDA_INFO"
	.sectionflags	@""
	.align	4


	//----- nvinfo : EIATTR_CUDA_API_VERSION
	.align		4
        /*0000*/ 	.byte	0x04, 0x37
        /*0002*/ 	.short	(.L_139 - .L_138)
.L_138:
        /*0004*/ 	.word	0x00000082


	//----- nvinfo : EIATTR_KPARAM_INFO
	.align		4
.L_139:
        /*0008*/ 	.byte	0x04, 0x17
        /*000a*/ 	.short	(.L_141 - .L_140)
.L_140:
        /*000c*/ 	.word	0x00000000
        /*0010*/ 	.short	0x0005
        /*0012*/ 	.short	0x0020
        /*0014*/ 	.byte	0x00, 0xf0, 0x21, 0x00


	//----- nvinfo : EIATTR_KPARAM_INFO
	.align		4
.L_141:
        /*0018*/ 	.byte	0x04, 0x17
        /*001a*/ 	.short	(.L_143 - .L_142)
.L_142:
        /*001c*/ 	.word	0x00000000
        /*0020*/ 	.short	0x0004
        /*0022*/ 	.short	0x0018
        /*0024*/ 	.byte	0x00, 0xf0, 0x21, 0x00


	//----- nvinfo : EIATTR_KPARAM_INFO
	.align		4
.L_143:
        /*0028*/ 	.byte	0x04, 0x17
        /*002a*/ 	.short	(.L_145 - .L_144)
.L_144:
        /*002c*/ 	.word	0x00000000
        /*0030*/ 	.short	0x0003
        /*0032*/ 	.short	0x0010
        /*0034*/ 	.byte	0x00, 0xf0, 0x21, 0x00


	//----- nvinfo : EIATTR_KPARAM_INFO
	.align		4
.L_145:
        /*0038*/ 	.byte	0x04, 0x17
        /*003a*/ 	.short	(.L_147 - .L_146)
.L_146:
        /*003c*/ 	.word	0x00000000
        /*0040*/ 	.short	0x0002
        /*0042*/ 	.short	0x0008
        /*0044*/ 	.byte	0x00, 0xf0, 0x21, 0x00


	//----- nvinfo : EIATTR_KPARAM_INFO
	.align		4
.L_147:
        /*0048*/ 	.byte	0x04, 0x17
        /*004a*/ 	.short	(.L_149 - .L_148)
.L_148:
        /*004c*/ 	.word	0x00000000
        /*0050*/ 	.short	0x0001
        /*0052*/ 	.short	0x0004
        /*0054*/ 	.byte	0x00, 0xf0, 0x11, 0x00


	//----- nvinfo : EIATTR_KPARAM_INFO
	.align		4
.L_149:
        /*0058*/ 	.byte	0x04, 0x17
        /*005a*/ 	.short	(.L_151 - .L_150)
.L_150:
        /*005c*/ 	.word	0x00000000
        /*0060*/ 	.short	0x0000
        /*0062*/ 	.short	0x0000
        /*0064*/ 	.byte	0x00, 0xf0, 0x11, 0x00


	//----- nvinfo : EIATTR_SPARSE_MMA_MASK
	.align		4
.L_151:
        /*0068*/ 	.byte	0x03, 0x50
        /*006a*/ 	.short	0x0000


	//----- nvinfo : EIATTR_MAXREG_COUNT
	.align		4
        /*006c*/ 	.byte	0x03, 0x1b
        /*006e*/ 	.short	0x00ff


	//----- nvinfo : EIATTR_MERCURY_ISA_VERSION
	.align		4
        /*0070*/ 	.byte	0x03, 0x5f
        /*0072*/ 	.short	0x0101


	//----- nvinfo : EIATTR_VRC_CTA_INIT_COUNT
	.align		4
        /*0074*/ 	.byte	0x02, 0x4a
	.zero		1
	.zero		1


	//----- nvinfo : EIATTR_EXIT_INSTR_OFFSETS
	.align		4
        /*0078*/ 	.byte	0x04, 0x1c
        /*007a*/ 	.short	(.L_153 - .L_152)


	//   ....[0]....
.L_152:
        /*007c*/ 	.word	0x00000040


	//   ....[1]....
        /*0080*/ 	.word	0x00000250


	//----- nvinfo : EIATTR_CRS_STACK_SIZE
	.align		4
.L_153:
        /*0084*/ 	.byte	0x04, 0x1e
        /*0086*/ 	.short	(.L_155 - .L_154)
.L_154:
        /*0088*/ 	.word	0x00000000


	//----- nvinfo : EIATTR_CBANK_PARAM_SIZE
	.align		4
.L_155:
        /*008c*/ 	.byte	0x03, 0x19
        /*008e*/ 	.short	0x0028


	//----- nvinfo : EIATTR_PARAM_CBANK
	.align		4
        /*0090*/ 	.byte	0x04, 0x0a
        /*0092*/ 	.short	(.L_157 - .L_156)
	.align		4
.L_156:
        /*0094*/ 	.word	index@(.nv.constant0._ZN6caffe272_GLOBAL__N__48_tmpxft_00005ad3_00000000_7_layer_norm_op_cpp1_ii_8ac618ab26LayerNormForwardCUDAKernelIfEEviiPKT_S4_S4_PS2_)
        /*0098*/ 	.short	0x0380
        /*009a*/ 	.short	0x0028


	//----- nvinfo : EIATTR_SW_WAR
	.align		4
.L_157:
        /*009c*/ 	.byte	0x04, 0x36
        /*009e*/ 	.short	(.L_159 - .L_158)
.L_158:
        /*00a0*/ 	.word	0x00000008
.L_159:


//--------------------- .nv.info._ZN6caffe272_GLOBAL__N__48_tmpxft_00005ad3_00000000_7_layer_norm_op_cpp1_ii_8ac618ab37ComputeStdDevAndFusedParamsCUDAKernelIfEEviT_PKS2_S4_PS2_S5_S5_ --------------------------
	.section	.nv.info._ZN6caffe272_GLOBAL__N__48_tmpxft_00005ad3_00000000_7_layer_norm_op_cpp1_ii_8ac618ab37ComputeStdDevAndFusedParamsCUDAKernelIfEEviT_PKS2_S4_PS2_S5_S5_,"",@"SHT_CUDA_INFO"
	.sectionflags	@""
	.align	4


	//----- nvinfo : EIATTR_CUDA_API_VERSION
	.align		4
        /*0000*/ 	.byte	0x04, 0x37
        /*0002*/ 	.short	(.L_161 - .L_160)
.L_160:
        /*0004*/ 	.word	0x00000082


	//----- nvinfo : EIATTR_KPARAM_INFO
	.align		4
.L_161:
        /*0008*/ 	.byte	0x04, 0x17
        /*000a*/ 	.short	(.L_163 - .L_162)
.L_162:
        /*000c*/ 	.word	0x00000000
        /*0010*/ 	.short	0x0006
        /*0012*/ 	.short	0x0028
        /*0014*/ 	.byte	0x00, 0xf0, 0x21, 0x00


	//----- nvinfo : EIATTR_KPARAM_INFO
	.align		4
.L_163:
        /*0018*/ 	.byte	0x04, 0x17
        /*001a*/ 	.short	(.L_165 - .L_164)
.L_164:
        /*001c*/ 	.word	0x00000000
        /*0020*/ 	.short	0x0005
        /*0022*/ 	.short	0x0020
        /*0024*/ 	.byte	0x00, 0xf0, 0x21, 0x00


	//----- nvinfo : EIATTR_KPARAM_INFO
	.align		4
.L_165:
        /*0028*/ 	.byte	0x04, 0x17
        /*002a*/ 	.short	(.L_167 - .L_166)
.L_166:
        /*002c*/ 	.word	0x00000000
        /*0030*/ 	.short	0x0004
        /*0032*/ 	.short	0x0018
        /*0034*/ 	.byte	0x00, 0xf0, 0x21, 0x00


	//----- nvinfo : EIATTR_KPARAM_INFO
	.align		4
.L_167:
        /*0038*/ 	.byte	0x04, 0x17
        /*003a*/ 	.short	(.L_169 - .L_168)
.L_168:
        /*003c*/ 	.word	0x00000000
        /*0040*/ 	.short	0x0003
        /*0042*/ 	.short	0x0010
        /*0044*/ 	.byte	0x00, 0xf0, 0x21, 0x00


	//----- nvinfo : EIATTR_KPARAM_INFO
	.align		4
.L_169:
        /*0048*/ 	.byte	0x04, 0x17
        /*004a*/ 	.short	(.L_171 - .L_170)
.L_170:
        /*004c*/ 	.word	0x00000000
        /*0050*/ 	.short	0x0002
        /*0052*/ 	.short	0x0008
        /*0054*/ 	.byte	0x00, 0xf0, 0x21, 0x00


	//----- nvinfo : EIATTR_KPARAM_INFO
	.align		4
.L_171:
        /*0058*/ 	.byte	0x04, 0x17
        /*005a*/ 	.short	(.L_173 - .L_172)
.L_172:
        /*005c*/ 	.word	0x00000000
        /*0060*/ 	.short	0x0001
        /*0062*/ 	.short	0x0004
        /*0064*/ 	.byte	0x00, 0xf0, 0x11, 0x00


	//----- nvinfo : EIATTR_KPARAM_INFO
	.align		4
.L_173:
        /*0068*/ 	.byte	0x04, 0x17
        /*006a*/ 	.short	(.L_175 - .L_174)
.L_174:
        /*006c*/ 	.word	0x00000000
        /*0070*/ 	.short	0x0000
        /*0072*/ 	.short	0x0000
        /*0074*/ 	.byte	0x00, 0xf0, 0x11, 0x00


	//----- nvinfo : EIATTR_SPARSE_MMA_MASK
	.align		4
.L_175:
        /*0078*/ 	.byte	0x03, 0x50
        /*007a*/ 	.short	0x0000


	//----- nvinfo : EIATTR_MAXREG_COUNT
	.align		4
        /*007c*/ 	.byte	0x03, 0x1b
        /*007e*/ 	.short	0x00ff


	//----- nvinfo : EIATTR_MERCURY_ISA_VERSION
	.align		4
        /*0080*/ 	.byte	0x03, 0x5f
        /*0082*/ 	.short	0x0101


	//----- nvinfo : EIATTR_VRC_CTA_INIT_COUNT
	.align		4
        /*0084*/ 	.byte	0x02, 0x4a
	.zero		1
	.zero		1


	//----- nvinfo : EIATTR_EXIT_INSTR_OFFSETS
	.align		4
        /*0088*/ 	.byte	0x04, 0x1c
        /*008a*/ 	.short	(.L_177 - .L_176)


	//   ....[0]....
.L_176:
        /*008c*/ 	.word	0x00000090


	//   ....[1]....
        /*0090*/ 	.word	0x00000340


	//----- nvinfo : EIATTR_CRS_STACK_SIZE
	.align		4
.L_177:
        /*0094*/ 	.byte	0x04, 0x1e
        /*0096*/ 	.short	(.L_179 - .L_178)
.L_178:
        /*0098*/ 	.word	0x00000000


	//----- nvinfo : EIATTR_CBANK_PARAM_SIZE
	.align		4
.L_179:
        /*009c*/ 	.byte	0x03, 0x19
        /*009e*/ 	.short	0x0030


	//----- nvinfo : EIATTR_PARAM_CBANK
	.align		4
        /*00a0*/ 	.byte	0x04, 0x0a
        /*00a2*/ 	.short	(.L_181 - .L_180)
	.align		4
.L_180:
        /*00a4*/ 	.word	index@(.nv.constant0._ZN6caffe272_GLOBAL__N__48_tmpxft_00005ad3_00000000_7_layer_norm_op_cpp1_ii_8ac618ab37ComputeStdDevAndFusedParamsCUDAKernelIfEEviT_PKS2_S4_PS2_S5_S5_)
        /*00a8*/ 	.short	0x0380
        /*00aa*/ 	.short	0x0030


	//----- nvinfo : EIATTR_SW_WAR
	.align		4
.L_181:
        /*00ac*/ 	.byte	0x04, 0x36
        /*00ae*/ 	.short	(.L_183 - .L_182)
.L_182:
        /*00b0*/ 	.word	0x00000008
.L_183:


//--------------------- .nv.callgraph             --------------------------
	.section	.nv.callgraph,"",@"SHT_CUDA_CALLGRAPH"
	.align	4
	.sectionentsize	8
	.align		4
        /*0000*/ 	.word	0x00000000
	.align		4
        /*0004*/ 	.word	0xffffffff
	.align		4
        /*0008*/ 	.word	0x00000000
	.align		4
        /*000c*/ 	.word	0xfffffffe
	.align		4
        /*0010*/ 	.word	0x00000000
	.align		4
        /*0014*/ 	.word	0xfffffffd
	.align		4
        /*0018*/ 	.word	0x00000000
	.align		4
        /*001c*/ 	.word	0xfffffffc


//--------------------- .nv.constant4             --------------------------
	.section	.nv.constant4,"a",@progbits
	.align	8
	.align		8
.nv.constant4:
        /*0000*/ 	.dword	_ZTVSt9basic_iosIcSt11char_traitsIcEE
	.align		8
        /*0008*/ 	.dword	_ZTTSo
	.align		8
        /*0010*/ 	.dword	_ZTVSt15basic_streambufIcSt11char_traitsIcEE
	.align		8
        /*0018*/ 	.dword	_ZTVNSt7__cxx1115basic_stringbufIcSt11char_traitsIcESaIcEEE
	.align		8
        /*0020*/ 	.dword	_ZTTNSt7__cxx1119basic_ostringstreamIcSt11char_traitsIcESaIcEEE
	.align		8
        /*0028*/ 	.dword	_ZTVN10__cxxabiv119__pointer_type_infoE
	.align		8
        /*0030*/ 	.dword	_ZTVN10__cxxabiv120__function_type_infoE
	.align		8
        /*0038*/ 	.dword	_ZTVN10__cxxabiv117__class_type_infoE
	.align		8
        /*0040*/ 	.dword	_ZTVN10__cxxabiv120__si_class_type_infoE
	.align		8
        /*0048*/ 	.dword	_ZN70_INTERNAL_48_tmpxft_00005ad3_00000000_7_layer_norm_op_cpp1_ii_8ac618ab6thrust6system6detail10sequential3seqE
	.align		8
        /*0050*/ 	.dword	_ZTVN3c105ErrorE
	.align		8
        /*0058*/ 	.dword	_ZTVN3c1020intrusive_ptr_targetE
	.align		8
        /*0060*/ 	.dword	_ZTVN3c1011StorageImplE
	.align		8
        /*0068*/ 	.dword	_ZTVN6caffe28OperatorINS_11CUDAContextEEE
	.align		8
        /*0070*/ 	.dword	_ZTVN6caffe211LayerNormOpINS_11CUDAContextEEE
	.align		8
        /*0078*/ 	.dword	_ZTVN6caffe219LayerNormGradientOpINS_11CUDAContextEEE


//--------------------- .text._ZN3cub11EmptyKernelIvEEvv --------------------------
	.section	.text._ZN3cub11EmptyKernelIvEEvv,"ax",@progbits
	.align	128
        .global         _ZN3cub11EmptyKernelIvEEvv
        .type           _ZN3cub11EmptyKernelIvEEvv,@function
        .size           _ZN3cub11EmptyKernelIvEEvv,(.L_x_32 - _ZN3cub11EmptyKernelIvEEvv)
        .other          _ZN3cub11EmptyKernelIvEEvv,@"STO_CUDA_ENTRY STV_DEFAULT"
_ZN3cub11EmptyKernelIvEEvv:
.text._ZN3cub11EmptyKernelIvEEvv:
[----:B------:R-:W-:Y:S01]  /*0000*/  LDC R1, c[0x0][0x37c] ;  /* 0x0000df00ff017b82 */ /* 0x000fe20000000800 */
[----:B------:R-:W-:Y:S05]  /*0010*/  EXIT ;  /* 0x000000000000794d */ /* 0x000fea0003800000 */
.L_x_0:
[----:B------:R-:W-:-:S00]  /*0020*/  BRA `(.L_x_0) ;  /* 0xfffffffc00fc7947 */ /* 0x000fc0000383ffff */
[----:B------:R-:W-:-:S00]  /*0030*/  NOP ;  /* 0x0000000000007918 */ /* 0x000fc00000000000 */
        /* <DEDUP_REMOVED lines=12> */
.L_x_32:


//--------------------- .text._ZN6caffe272_GLOBAL__N__48_tmpxft_00005ad3_00000000_7_layer_norm_op_cpp1_ii_8ac618ab27LayerNormBackwardCUDAKenrelIfEEviiPKT_S4_S4_S4_S4_PS2_ --------------------------
	.section	.text._ZN6caffe272_GLOBAL__N__48_tmpxft_00005ad3_00000000_7_layer_norm_op_cpp1_ii_8ac618ab27LayerNormBackwardCUDAKenrelIfEEviiPKT_S4_S4_S4_S4_PS2_,"ax",@progbits
	.align	128
        .global         _ZN6caffe272_GLOBAL__N__48_tmpxft_00005ad3_00000000_7_layer_norm_op_cpp1_ii_8ac618ab27LayerNormBackwardCUDAKenrelIfEEviiPKT_S4_S4_S4_S4_PS2_
        .type           _ZN6caffe272_GLOBAL__N__48_tmpxft_00005ad3_00000000_7_layer_norm_op_cpp1_ii_8ac618ab27LayerNormBackwardCUDAKenrelIfEEviiPKT_S4_S4_S4_S4_PS2_,@function
        .size           _ZN6caffe272_GLOBAL__N__48_tmpxft_00005ad3_00000000_7_layer_norm_op_cpp1_ii_8ac618ab27LayerNormBackwardCUDAKenrelIfEEviiPKT_S4_S4_S4_S4_PS2_,(.L_x_33 - _ZN6caffe272_GLOBAL__N__48_tmpxft_00005ad3_00000000_7_layer_norm_op_cpp1_ii_8ac618ab27LayerNormBackwardCUDAKenrelIfEEviiPKT_S4_S4_S4_S4_PS2_)
        .other          _ZN6caffe272_GLOBAL__N__48_tmpxft_00005ad3_00000000_7_layer_norm_op_cpp1_ii_8ac618ab27LayerNormBackwardCUDAKenrelIfEEviiPKT_S4_S4_S4_S4_PS2_,@"STO_CUDA_ENTRY STV_DEFAULT"
_ZN6caffe272_GLOBAL__N__48_tmpxft_00005ad3_00000000_7_layer_norm_op_cpp1_ii_8ac618ab27LayerNormBackwardCUDAKenrelIfEEviiPKT_S4_S4_S4_S4_PS2_:
.text._ZN6caffe272_GLOBAL__N__48_tmpxft_00005ad3_00000000_7_layer_norm_op_cpp1_ii_8ac618ab27LayerNormBackwardCUDAKenrelIfEEviiPKT_S4_S4_S4_S4_PS2_:
[----:B------:R-:W-:Y:S08]  /*0000*/  LDC R1, c[0x0][0x37c] ;  /* 0x0000df00ff017b82 */ /* 0x000ff00000000800 */
[----:B------:R-:W0:Y:S08]  /*0010*/  S2UR UR4, SR_CTAID.X ;  /* 0x00000000000479c3 */ /* 0x000e300000002500 */
[----:B------:R-:W0:Y:S02]  /*0020*/  LDC R0, c[0x0][0x380] ;  /* 0x0000e000ff007b82 */ /* 0x000e240000000800 */
[----:B0-----:R-:W-:-:S13]  /*0030*/  ISETP.LE.AND P0, PT, R0, UR4, PT ;  /* 0x0000000400007c0c */ /* 0x001fda000bf03270 */
[----:B------:R-:W-:Y:S05]  /*0040*/  @P0 EXIT ;  /* 0x000000000000094d */ /* 0x000fea0003800000 */
[----:B------:R-:W0:Y:S01]  /*0050*/  S2R R0, SR_TID.X ;  /* 0x0000000000007919 */ /* 0x000e220000002100 */
[----:B------:R-:W-:Y:S01]  /*0060*/  MOV R3, UR4 ;  /* 0x0000000400037c02 */ /* 0x000fe20008000f00 */
[----:B------:R-:W1:Y:S01]  /*0070*/  LDC R2, c[0x0][0x370] ;  /* 0x0000dc00ff027b82 */ /* 0x000e620000000800 */
[----:B------:R-:W2:Y:S01]  /*0080*/  LDCU.64 UR6, c[0x0][0x358] ;  /* 0x00006b00ff0677ac */ /* 0x000ea20008000a00 */
[----:B------:R-:W3:Y:S04]  /*0090*/  LDCU UR5, c[0x0][0x360] ;  /* 0x00006c00ff0577ac */ /* 0x000ee80008000800 */
.L_x_4:
[----:B0-----:R-:W0:Y:S01]  /*00a0*/  LDCU UR4, c[0x0][0x384] ;  /* 0x00007080ff0477ac */ /* 0x001e220008000800 */
[----:B------:R-:W-:Y:S01]  /*00b0*/  BSSY.RECONVERGENT B0, `(.L_x_1) ;  /* 0x000001d000007945 */ /* 0x000fe20003800200 */
[----:B0-----:R-:W-:-:S13]  /*00c0*/  ISETP.GE.AND P0, PT, R0, UR4, PT ;  /* 0x0000000400007c0c */ /* 0x001fda000bf06270 */
[----:B------:R-:W-:Y:S05]  /*00d0*/  @P0 BRA `(.L_x_2) ;  /* 0x0000000000680947 */ /* 0x000fea0003800000 */
[----:B------:R-:W0:Y:S08]  /*00e0*/  LDC.64 R10, c[0x0][0x388] ;  /* 0x0000e200ff0a7b82 */ /* 0x000e300000000a00 */
[----:B------:R-:W4:Y:S08]  /*00f0*/  LDC.64 R12, c[0x0][0x398] ;  /* 0x0000e600ff0c7b82 */ /* 0x000f300000000a00 */
[----:B------:R-:W3:Y:S01]  /*0100*/  LDC.64 R14, c[0x0][0x3a8] ;  /* 0x0000ea00ff0e7b82 */ /* 0x000ee20000000a00 */
[----:B0-----:R-:W-:-:S07]  /*0110*/  IMAD.WIDE R10, R3, 0x4, R10 ;  /* 0x00000004030a7825 */ /* 0x001fce00078e020a */
[----:B------:R-:W0:Y:S01]  /*0120*/  LDC.64 R4, c[0x0][0x390] ;  /* 0x0000e400ff047b82 */ /* 0x000e220000000a00 */
[----:B--2---:R2:W5:Y:S01]  /*0130*/  LDG.E.CONSTANT R18, desc[UR6][R10.64] ;  /* 0x000000060a127981 */ /* 0x004562000c1e9900 */
[----:B----4-:R-:W-:-:S06]  /*0140*/  IMAD.WIDE R12, R3, 0x4, R12 ;  /* 0x00000004030c7825 */ /* 0x010fcc00078e020c */
[----:B------:R-:W4:Y:S01]  /*0150*/  LDC.64 R6, c[0x0][0x3a0] ;  /* 0x0000e800ff067b82 */ /* 0x000f220000000a00 */
[----:B------:R2:W5:Y:S01]  /*0160*/  LDG.E.CONSTANT R19, desc[UR6][R12.64] ;  /* 0x000000060c137981 */ /* 0x000562000c1e9900 */
[----:B---3--:R-:W-:-:S06]  /*0170*/  IMAD.WIDE R14, R3, 0x4, R14 ;  /* 0x00000004030e7825 */ /* 0x008fcc00078e020e */
[----:B------:R-:W3:Y:S01]  /*0180*/  LDC.64 R8, c[0x0][0x3b0] ;  /* 0x0000ec00ff087b82 */ /* 0x000ee20000000a00 */
[----:B------:R2:W5:Y:S01]  /*0190*/  LDG.E.CONSTANT R20, desc[UR6][R14.64] ;  /* 0x000000060e147981 */ /* 0x000562000c1e9900 */
[----:B------:R-:W-:-:S07]  /*01a0*/  MOV R16, R0 ;  /* 0x0000000000107202 */ /* 0x000fce0000000f00 */
.L_x_3:
[----:B0-2---:R-:W-:-:S04]  /*01b0*/  IMAD R15, R3, UR4, R16 ;  /* 0x00000004030f7c24 */ /* 0x005fc8000f8e0210 */
[----:B----4-:R-:W-:-:S04]  /*01c0*/  IMAD.WIDE R12, R15, 0x4, R6 ;  /* 0x000000040f0c7825 */ /* 0x010fc800078e0206 */
[C---:B0-----:R-:W-:Y:S02]  /*01d0*/  IMAD.WIDE R10, R15.reuse, 0x4, R4 ;  /* 0x000000040f0a7825 */ /* 0x041fe400078e0204 */
[----:B------:R-:W2:Y:S04]  /*01e0*/  LDG.E.CONSTANT R12, desc[UR6][R12.64] ;  /* 0x000000060c0c7981 */ /* 0x000ea8000c1e9900 */
[----:B------:R-:W4:Y:S01]  /*01f0*/  LDG.E.CONSTANT R10, desc[UR6][R10.64] ;  /* 0x000000060a0a7981 */ /* 0x000f22000c1e9900 */
[----:B---3--:R-:W-:Y:S01]  /*0200*/  IMAD.WIDE R14, R15, 0x4, R8 ;  /* 0x000000040f0e7825 */ /* 0x008fe200078e0208 */
[----:B------:R-:W-:-:S04]  /*0210*/  IADD3 R16, PT, PT, R16, UR5, RZ ;  /* 0x0000000510107c10 */ /* 0x000fc8000fffe0ff */
[----:B------:R-:W-:Y:S01]  /*0220*/  ISETP.GE.AND P0, PT, R16, UR4, PT ;  /* 0x0000000410007c0c */ /* 0x000fe2000bf06270 */
[----:B--2--5:R-:W-:-:S04]  /*0230*/  FMUL R17, R19, R12 ;  /* 0x0000000c13117220 */ /* 0x024fc80000400000 */
[----:B----4-:R-:W-:-:S04]  /*0240*/  FFMA R17, R18, R10, R17 ;  /* 0x0000000a12117223 */ /* 0x010fc80000000011 */
[----:B------:R-:W-:-:S05]  /*0250*/  FADD R17, R20, R17 ;  /* 0x0000001114117221 */ /* 0x000fca0000000000 */
[----:B------:R0:W-:Y:S01]  /*0260*/  STG.E desc[UR6][R14.64], R17 ;  /* 0x000000110e007986 */ /* 0x0001e2000c101906 */
[----:B------:R-:W-:Y:S05]  /*0270*/  @!P0 BRA `(.L_x_3) ;  /* 0xfffffffc00cc8947 */ /* 0x000fea000383ffff */
.L_x_2:
[----:B--23--:R-:W-:Y:S05]  /*0280*/  BSYNC.RECONVERGENT B0 ;  /* 0x0000000000007941 */ /* 0x00cfea0003800200 */
.L_x_1:
[----:B------:R-:W2:Y:S01]  /*0290*/  LDCU UR4, c[0x0][0x380] ;  /* 0x00007000ff0477ac */ /* 0x000ea20008000800 */
[----:B-1----:R-:W-:-:S04]  /*02a0*/  IADD3 R3, PT, PT, R2, R3, RZ ;  /* 0x0000000302037210 */ /* 0x002fc80007ffe0ff */
[----:B--2---:R-:W-:-:S13]  /*02b0*/  ISETP.GE.AND P0, PT, R3, UR4, PT ;  /* 0x0000000403007c0c */ /* 0x004fda000bf06270 */
[----:B------:R-:W-:Y:S05]  /*02c0*/  @!P0 BRA `(.L_x_4) ;  /* 0xfffffffc00748947 */ /* 0x000fea000383ffff */
[----:B------:R-:W-:Y:S05]  /*02d0*/  EXIT ;  /* 0x000000000000794d */ /* 0x000fea0003800000 */
.L_x_5:
        /* <DEDUP_REMOVED lines=10> */
.L_x_33:


//--------------------- .text._ZN6caffe272_GLOBAL__N__48_tmpxft_00005ad3_00000000_7_layer_norm_op_cpp1_ii_8ac618ab28ComputeFusedParamsCUDAKernelIfEEviiPKT_S4_S4_S4_PS2_S5_S5_ --------------------------
	.section	.text._ZN6caffe272_GLOBAL__N__48_tmpxft_00005ad3_00000000_7_layer_norm_op_cpp1_ii_8ac618ab28ComputeFusedParamsCUDAKernelIfEEviiPKT_S4_S4_S4_PS2_S5_S5_,"ax",@progbits
	.align	128
        .global         _ZN6caffe272_GLOBAL__N__48_tmpxft_00005ad3_00000000_7_layer_norm_op_cpp1_ii_8ac618ab28ComputeFusedParamsCUDAKernelIfEEviiPKT_S4_S4_S4_PS2_S5_S5_
        .type           _ZN6caffe272_GLOBAL__N__48_tmpxft_00005ad3_00000000_7_layer_norm_op_cpp1_ii_8ac618ab28ComputeFusedParamsCUDAKernelIfEEviiPKT_S4_S4_S4_PS2_S5_S5_,@function
        .size           _ZN6caffe272_GLOBAL__N__48_tmpxft_00005ad3_00000000_7_layer_norm_op_cpp1_ii_8ac618ab28ComputeFusedParamsCUDAKernelIfEEviiPKT_S4_S4_S4_PS2_S5_S5_,(.L_x_31 - _ZN6caffe272_GLOBAL__N__48_tmpxft_00005ad3_00000000_7_layer_norm_op_cpp1_ii_8ac618ab28ComputeFusedParamsCUDAKernelIfEEviiPKT_S4_S4_S4_PS2_S5_S5_)
        .other          _ZN6caffe272_GLOBAL__N__48_tmpxft_00005ad3_00000000_7_layer_norm_op_cpp1_ii_8ac618ab28ComputeFusedParamsCUDAKernelIfEEviiPKT_S4_S4_S4_PS2_S5_S5_,@"STO_CUDA_ENTRY STV_DEFAULT"
_ZN6caffe272_GLOBAL__N__48_tmpxft_00005ad3_00000000_7_layer_norm_op_cpp1_ii_8ac618ab28ComputeFusedParamsCUDAKernelIfEEviiPKT_S4_S4_S4_PS2_S5_S5_:
.text._ZN6caffe272_GLOBAL__N__48_tmpxft_00005ad3_00000000_7_layer_norm_op_cpp1_ii_8ac618ab28ComputeFusedParamsCUDAKernelIfEEviiPKT_S4_S4_S4_PS2_S5_S5_:
[----:B------:R-:W-:Y:S01]  /*0000*/  LDC R1, c[0x0][0x37c] ;  /* 0x0000df00ff017b82 */ /* 0x000fe20000000800 */
[----:B------:R-:W0:Y:S01]  /*0010*/  S2R R4, SR_CTAID.X ;  /* 0x0000000000047919 */ /* 0x000e220000002500 */
[----:B------:R-:W0:Y:S01]  /*0020*/  LDCU UR4, c[0x0][0x360] ;  /* 0x00006c00ff0477ac */ /* 0x000e220008000800 */
[----:B------:R-:W0:Y:S01]  /*0030*/  S2R R3, SR_TID.X ;  /* 0x0000000000037919 */ /* 0x000e220000002100 */
[----:B------:R-:W1:Y:S02]  /*0040*/  LDCU UR5, c[0x0][0x380] ;  /* 0x00007000ff0577ac */ /* 0x000e640008000800 */
[----:B-1----:R-:W-:Y:S01]  /*0050*/  USHF.R.S32.HI UR8, URZ, 0x1f, UR5 ;  /* 0x0000001fff087899 */ /* 0x002fe20008011405 */
[----:B0-----:R-:W-:-:S05]  /*0060*/  IMAD R4, R4, UR4, R3 ;  /* 0x0000000404047c24 */ /* 0x001fca000f8e0203 */
[----:B------:R-:W-:-:S04]  /*0070*/  ISETP.GE.U32.AND P0, PT, R4, UR5, PT ;  /* 0x0000000504007c0c */ /* 0x000fc8000bf06070 */
[----:B------:R-:W-:-:S13]  /*0080*/  ISETP.GE.U32.AND.EX P0, PT, RZ, UR8, PT, P0 ;  /* 0x00000008ff007c0c */ /* 0x000fda000bf06100 */
[----:B------:R-:W-:Y:S05]  /*0090*/  @P0 EXIT ;  /* 0x000000000000094d */ /* 0x000fea0003800000 */
[----:B------:R-:W0:Y:S01]  /*00a0*/  LDCU UR5, c[0x0][0x384] ;  /* 0x00007080ff0577ac */ /* 0x000e220008000800 */
[----:B------:R-:W-:Y:S01]  /*00b0*/  IMAD.MOV.U32 R3, RZ, RZ, RZ ;  /* 0x000000ffff037224 */ /* 0x000fe200078e00ff */
[----:B0-----:R-:W-:-:S05]  /*00c0*/  I2FP.F32.S32 R0, UR5 ;  /* 0x0000000500007c45 */ /* 0x001fca0008201400 */
[----:B------:R-:W-:-:S05]  /*00d0*/  VIADD R2, R0, 0x1800000 ;  /* 0x0180000000027836 */ /* 0x000fca0000000000 */
[----:B------:R-:W-:-:S04]  /*00e0*/  LOP3.LUT R2, R2, 0x7f800000, RZ, 0xc0, !PT ;  /* 0x7f80000002027812 */ /* 0x000fc800078ec0ff */
[----:B------:R-:W-:-:S13]  /*00f0*/  ISETP.GT.U32.AND P0, PT, R2, 0x1ffffff, PT ;  /* 0x01ffffff0200780c */ /* 0x000fda0003f04070 */
[----:B------:R-:W-:Y:S05]  /*0100*/  @P0 BRA `(.L_x_6) ;  /* 0x0000000000100947 */ /* 0x000fea0003800000 */
[----:B------:R-:W-:-:S07]  /*0110*/  MOV R8, 0x130 ;  /* 0x0000013000087802 */ /* 0x000fce0000000f00 */
[----:B------:R-:W-:Y:S05]  /*0120*/  CALL.REL.NOINC `($__internal_0_$__cuda_sm20_rcp_rn_f32_slowpath) ;  /* 0x0000000400107944 */ /* 0x000fea0003c00000 */
[----:B------:R-:W-:Y:S01]  /*0130*/  IMAD.MOV.U32 R5, RZ, RZ, R19 ;  /* 0x000000ffff057224 */ /* 0x000fe200078e0013 */
[----:B------:R-:W-:Y:S06]  /*0140*/  BRA `(.L_x_7) ;  /* 0x0000000000107947 */ /* 0x000fec0003800000 */
.L_x_6:
[----:B------:R-:W0:Y:S02]  /*0150*/  MUFU.RCP R5, R0 ;  /* 0x0000000000057308 */ /* 0x000e240000001000 */
[----:B0-----:R-:W-:-:S04]  /*0160*/  FFMA R2, R0, R5, -1 ;  /* 0xbf80000000027423 */ /* 0x001fc80000000005 */
[----:B------:R-:W-:-:S04]  /*0170*/  FADD.FTZ R2, -R2, -RZ ;  /* 0x800000ff02027221 */ /* 0x000fc80000010100 */
[----:B------:R-:W-:-:S07]  /*0180*/  FFMA R5, R5, R2, R5 ;  /* 0x0000000205057223 */ /* 0x000fce0000000005 */
.L_x_7:
[----:B------:R-:W0:Y:S01]  /*0190*/  LDCU UR5, c[0x0][0x370] ;  /* 0x00006e00ff0577ac */ /* 0x000e220008000800 */
[----:B------:R-:W-:Y:S01]  /*01a0*/  BSSY.RECONVERGENT B0, `(.L_x_8) ;  /* 0x000003b000007945 */ /* 0x000fe20003800200 */
[----:B------:R-:W1:Y:S01]  /*01b0*/  LDCU.64 UR6, c[0x0][0x358] ;  /* 0x00006b00ff0677ac */ /* 0x000e620008000a00 */
[----:B------:R-:W2:Y:S01]  /*01c0*/  LDCU UR9, c[0x0][0x380] ;  /* 0x00007000ff0977ac */ /* 0x000ea20008000800 */
[----:B------:R-:W3:Y:S01]  /*01d0*/  LDCU.64 UR10, c[0x0][0x390] ;  /* 0x00007200ff0a77ac */ /* 0x000ee20008000a00 */
[----:B------:R-:W4:Y:S01]  /*01e0*/  LDCU.64 UR16, c[0x0][0x388] ;  /* 0x00007100ff1077ac */ /* 0x000f220008000a00 */
[----:B------:R-:W1:Y:S01]  /*01f0*/  LDCU.64 UR18, c[0x0][0x398] ;  /* 0x00007300ff1277ac */ /* 0x000e620008000a00 */
[----:B------:R-:W1:Y:S01]  /*0200*/  LDCU.128 UR12, c[0x0][0x3a0] ;  /* 0x00007400ff0c77ac */ /* 0x000e620008000c00 */
[----:B------:R-:W1:Y:S01]  /*0210*/  LDCU.128 UR20, c[0x0][0x3b0] ;  /* 0x00007600ff1477ac */ /* 0x000e620008000c00 */
[----:B0-----:R-:W-:-:S12]  /*0220*/  UIMAD UR4, UR4, UR5, URZ ;  /* 0x00000005040472a4 */ /* 0x001fd8000f8e02ff */
.L_x_12:
[C---:B------:R-:W-:Y:S01]  /*0230*/  IMAD.SHL.U32 R6, R4.reuse, 0x4, RZ ;  /* 0x0000000404067824 */ /* 0x040fe200078e00ff */
[----:B------:R-:W-:-:S04]  /*0240*/  SHF.L.U64.HI R7, R4, 0x2, R3 ;  /* 0x0000000204077819 */ /* 0x000fc80000010203 */
[----:B---3--:R-:W-:-:S04]  /*0250*/  IADD3 R8, P0, PT, R6, UR10, RZ ;  /* 0x0000000a06087c10 */ /* 0x008fc8000ff1e0ff */
[----:B------:R-:W-:-:S05]  /*0260*/  IADD3.X R9, PT, PT, R7, UR11, RZ, P0, !PT ;  /* 0x0000000b07097c10 */ /* 0x000fca00087fe4ff */
[----:B-1----:R-:W3:Y:S01]  /*0270*/  LDG.E.CONSTANT R8, desc[UR6][R8.64] ;  /* 0x0000000608087981 */ /* 0x002ee2000c1e9900 */
[----:B------:R-:W-:Y:S01]  /*0280*/  BSSY.RECONVERGENT B1, `(.L_x_9) ;  /* 0x000000d000017945 */ /* 0x000fe20003800200 */
[----:B---3--:R-:W-:-:S05]  /*0290*/  VIADD R0, R8, 0x1800000 ;  /* 0x0180000008007836 */ /* 0x008fca0000000000 */
[----:B------:R-:W-:-:S04]  /*02a0*/  LOP3.LUT R0, R0, 0x7f800000, RZ, 0xc0, !PT ;  /* 0x7f80000000007812 */ /* 0x000fc800078ec0ff */
[----:B------:R-:W-:-:S13]  /*02b0*/  ISETP.GT.U32.AND P0, PT, R0, 0x1ffffff, PT ;  /* 0x01ffffff0000780c */ /* 0x000fda0003f04070 */
[----:B------:R-:W-:Y:S05]  /*02c0*/  @P0 BRA `(.L_x_10) ;  /* 0x0000000000100947 */ /* 0x000fea0003800000 */
[----:B------:R-:W-:Y:S01]  /*02d0*/  IMAD.MOV.U32 R0, RZ, RZ, R8 ;  /* 0x000000ffff007224 */ /* 0x000fe200078e0008 */
[----:B------:R-:W-:-:S07]  /*02e0*/  MOV R8, 0x300 ;  /* 0x0000030000087802 */ /* 0x000fce0000000f00 */
[----:B--2-4-:R-:W-:Y:S05]  /*02f0*/  CALL.REL.NOINC `($__internal_0_$__cuda_sm20_rcp_rn_f32_slowpath) ;  /* 0x00000000009c7944 */ /* 0x014fea0003c00000 */
[----:B------:R-:W-:Y:S05]  /*0300*/  BRA `(.L_x_11) ;  /* 0x0000000000107947 */ /* 0x000fea0003800000 */
.L_x_10:
[----:B------:R-:W0:Y:S02]  /*0310*/  MUFU.RCP R19, R8 ;  /* 0x0000000800137308 */ /* 0x000e240000001000 */
[----:B0-----:R-:W-:-:S04]  /*0320*/  FFMA R0, R8, R19, -1 ;  /* 0xbf80000008007423 */ /* 0x001fc80000000013 */
[----:B------:R-:W-:-:S04]  /*0330*/  FADD.FTZ R0, -R0, -RZ ;  /* 0x800000ff00007221 */ /* 0x000fc80000010100 */
[----:B------:R-:W-:-:S07]  /*0340*/  FFMA R19, R19, R0, R19 ;  /* 0x0000000013137223 */ /* 0x000fce0000000013 */
.L_x_11:
[----:B--2-4-:R-:W-:Y:S05]  /*0350*/  BSYNC.RECONVERGENT B1 ;  /* 0x0000000000017941 */ /* 0x014fea0003800200 */
.L_x_9:
[C---:B------:R-:W-:Y:S02]  /*0360*/  IADD3 R14, P1, PT, R6.reuse, UR16, RZ ;  /* 0x00000010060e7c10 */ /* 0x040fe4000ff3e0ff */
[C---:B------:R-:W-:Y:S02]  /*0370*/  IADD3 R16, P2, PT, R6.reuse, UR18, RZ ;  /* 0x0000001206107c10 */ /* 0x040fe4000ff5e0ff */
[----:B------:R-:W-:Y:S02]  /*0380*/  IADD3 R12, P0, PT, R6, UR12, RZ ;  /* 0x0000000c060c7c10 */ /* 0x000fe4000ff1e0ff */
[C---:B------:R-:W-:Y:S02]  /*0390*/  IADD3.X R15, PT, PT, R7.reuse, UR17, RZ, P1, !PT ;  /* 0x00000011070f7c10 */ /* 0x040fe40008ffe4ff */
[C---:B------:R-:W-:Y:S02]  /*03a0*/  IADD3.X R17, PT, PT, R7.reuse, UR19, RZ, P2, !PT ;  /* 0x0000001307117c10 */ /* 0x040fe400097fe4ff */
[----:B------:R-:W-:-:S02]  /*03b0*/  IADD3.X R13, PT, PT, R7, UR13, RZ, P0, !PT ;  /* 0x0000000d070d7c10 */ /* 0x000fc400087fe4ff */
[----:B------:R-:W2:Y:S04]  /*03c0*/  LDG.E.CONSTANT R15, desc[UR6][R14.64] ;  /* 0x000000060e0f7981 */ /* 0x000ea8000c1e9900 */
[----:B------:R-:W3:Y:S04]  /*03d0*/  LDG.E.CONSTANT R12, desc[UR6][R12.64] ;  /* 0x000000060c0c7981 */ /* 0x000ee8000c1e9900 */
[----:B------:R-:W2:Y:S01]  /*03e0*/  LDG.E.CONSTANT R17, desc[UR6][R16.64] ;  /* 0x0000000610117981 */ /* 0x000ea2000c1e9900 */
[----:B------:R-:W-:-:S04]  /*03f0*/  FMUL R0, R19, R19 ;  /* 0x0000001313007220 */ /* 0x000fc80000400000 */
[-C--:B------:R-:W-:Y:S01]  /*0400*/  FMUL R9, R0, R19.reuse ;  /* 0x0000001300097220 */ /* 0x080fe20000400000 */
[C---:B------:R-:W-:Y:S02]  /*0410*/  IADD3 R8, P0, PT, R6.reuse, UR14, RZ ;  /* 0x0000000e06087c10 */ /* 0x040fe4000ff1e0ff */
[C---:B------:R-:W-:Y:S02]  /*0420*/  IADD3 R10, P1, PT, R6.reuse, UR20, RZ ;  /* 0x00000014060a7c10 */ /* 0x040fe4000ff3e0ff */
[----:B------:R-:W-:Y:S02]  /*0430*/  IADD3 R6, P2, PT, R6, UR22, RZ ;  /* 0x0000001606067c10 */ /* 0x000fe4000ff5e0ff */
[----:B------:R-:W-:Y:S01]  /*0440*/  IADD3.X R11, PT, PT, R7, UR21, RZ, P1, !PT ;  /* 0x00000015070b7c10 */ /* 0x000fe20008ffe4ff */
[C---:B---3--:R-:W-:Y:S01]  /*0450*/  FMUL R2, R12.reuse, R19 ;  /* 0x000000130c027220 */ /* 0x048fe20000400000 */
[----:B--2---:R-:W-:-:S04]  /*0460*/  FFMA R0, R12, R15, -R17 ;  /* 0x0000000f0c007223 */ /* 0x004fc80000000811 */
[----:B------:R-:W-:Y:S01]  /*0470*/  FMUL R0, R0, R9 ;  /* 0x0000000900007220 */ /* 0x000fe20000400000 */
[-C--:B------:R-:W-:Y:S01]  /*0480*/  FMUL R2, R2, R5.reuse ;  /* 0x0000000502027220 */ /* 0x080fe20000400000 */
[C---:B------:R-:W-:Y:S02]  /*0490*/  IADD3.X R9, PT, PT, R7.reuse, UR15, RZ, P0, !PT ;  /* 0x0000000f07097c10 */ /* 0x040fe400087fe4ff */
[----:B------:R-:W-:Y:S01]  /*04a0*/  FMUL R0, R0, R5 ;  /* 0x0000000500007220 */ /* 0x000fe20000400000 */
[----:B------:R-:W-:Y:S02]  /*04b0*/  IADD3.X R7, PT, PT, R7, UR23, RZ, P2, !PT ;  /* 0x0000001707077c10 */ /* 0x000fe400097fe4ff */
[----:B------:R-:W-:Y:S01]  /*04c0*/  IADD3 R4, P0, PT, R4, UR4, RZ ;  /* 0x0000000404047c10 */ /* 0x000fe2000ff1e0ff */
[----:B------:R-:W-:Y:S01]  /*04d0*/  FFMA R15, -R15, R0, -R2 ;  /* 0x000000000f0f7223 */ /* 0x000fe20000000902 */
[----:B------:R0:W-:Y:S03]  /*04e0*/  STG.E desc[UR6][R8.64], R19 ;  /* 0x0000001308007986 */ /* 0x0001e6000c101906 */
[----:B------:R-:W-:Y:S01]  /*04f0*/  IMAD.X R3, RZ, RZ, R3, P0 ;  /* 0x000000ffff037224 */ /* 0x000fe200000e0603 */
[----:B------:R0:W-:Y:S01]  /*0500*/  STG.E desc[UR6][R10.64], R0 ;  /* 0x000000000a007986 */ /* 0x0001e2000c101906 */
[----:B------:R-:W-:-:S03]  /*0510*/  ISETP.GE.U32.AND P0, PT, R4, UR9, PT ;  /* 0x0000000904007c0c */ /* 0x000fc6000bf06070 */
[----:B------:R0:W-:Y:S01]  /*0520*/  STG.E desc[UR6][R6.64], R15 ;  /* 0x0000000f06007986 */ /* 0x0001e2000c101906 */
[----:B------:R-:W-:-:S13]  /*0530*/  ISETP.GE.U32.AND.EX P0, PT, R3, UR8, PT, P0 ;  /* 0x0000000803007c0c */ /* 0x000fda000bf06100 */
[----:B0-----:R-:W-:Y:S05]  /*0540*/  @!P0 BRA `(.L_x_12) ;  /* 0xfffffffc00388947 */ /* 0x001fea000383ffff */
[----:B------:R-:W-:Y:S05]  /*0550*/  BSYNC.RECONVERGENT B0 ;  /* 0x0000000000007941 */ /* 0x000fea0003800200 */
.L_x_8:
[----:B------:R-:W-:Y:S05]  /*0560*/  EXIT ;  /* 0x000000000000794d */ /* 0x000fea0003800000 */
        .weak           $__internal_0_$__cuda_sm20_rcp_rn_f32_slowpath
        .type           $__internal_0_$__cuda_sm20_rcp_rn_f32_slowpath,@function
        .size           $__internal_0_$__cuda_sm20_rcp_rn_f32_slowpath,(.L_x_31 - $__internal_0_$__cuda_sm20_rcp_rn_f32_slowpath)
$__internal_0_$__cuda_sm20_rcp_rn_f32_slowpath:
[----:B------:R-:W-:Y:S01]  /*0570*/  IMAD.SHL.U32 R2, R0, 0x2, RZ ;  /* 0x0000000200027824 */ /* 0x000fe200078e00ff */
[----:B------:R-:W-:Y:S04]  /*0580*/  BSSY.RECONVERGENT B2, `(.L_x_13) ;  /* 0x0000030000027945 */ /* 0x000fe80003800200 */
[----:B------:R-:W-:-:S04]  /*0590*/  SHF.R.U32.HI R13, RZ, 0x18, R2 ;  /* 0x00000018ff0d7819 */ /* 0x000fc80000011602 */
[----:B------:R-:W-:-:S13]  /*05a0*/  ISETP.NE.U32.AND P0, PT, R13, RZ, PT ;  /* 0x000000ff0d00720c */ /* 0x000fda0003f05070 */
[----:B------:R-:W-:Y:S05]  /*05b0*/  @P0 BRA `(.L_x_14) ;  /* 0x0000000000280947 */ /* 0x000fea0003800000 */
[----:B------:R-:W-:-:S05]  /*05c0*/  IMAD.SHL.U32 R2, R0, 0x2, RZ ;  /* 0x0000000200027824 */ /* 0x000fca00078e00ff */
[----:B------:R-:W-:-:S13]  /*05d0*/  ISETP.NE.AND P0, PT, R2, RZ, PT ;  /* 0x000000ff0200720c */ /* 0x000fda0003f05270 */
[----:B------:R-:W-:Y:S01]  /*05e0*/  @P0 FFMA R10, R0, 1.84467440737095516160e+19, RZ ;  /* 0x5f800000000a0823 */ /* 0x000fe200000000ff */
[----:B------:R-:W-:Y:S08]  /*05f0*/  @!P0 MUFU.RCP R9, R0 ;  /* 0x0000000000098308 */ /* 0x000ff00000001000 */
[----:B------:R-:W0:Y:S02]  /*0600*/  @P0 MUFU.RCP R11, R10 ;  /* 0x0000000a000b0308 */ /* 0x000e240000001000 */
[----:B0-----:R-:W-:-:S04]  /*0610*/  @P0 FFMA R2, R10, R11, -1 ;  /* 0xbf8000000a020423 */ /* 0x001fc8000000000b */
[----:B------:R-:W-:-:S04]  /*0620*/  @P0 FADD.FTZ R2, -R2, -RZ ;  /* 0x800000ff02020221 */ /* 0x000fc80000010100 */
[----:B------:R-:W-:-:S04]  /*0630*/  @P0 FFMA R2, R11, R2, R11 ;  /* 0x000000020b020223 */ /* 0x000fc8000000000b */
[----:B------:R-:W-:Y:S01]  /*0640*/  @P0 FFMA R9, R2, 1.84467440737095516160e+19, RZ ;  /* 0x5f80000002090823 */ /* 0x000fe200000000ff */
[----:B------:R-:W-:Y:S06]  /*0650*/  BRA `(.L_x_15) ;  /* 0x0000000000887947 */ /* 0x000fec0003800000 */
.L_x_14:
[----:B------:R-:W-:-:S05]  /*0660*/  VIADD R15, R13, 0xffffff03 ;  /* 0xffffff030d0f7836 */ /* 0x000fca0000000000 */
[----:B------:R-:W-:-:S13]  /*0670*/  ISETP.GT.U32.AND P0, PT, R15, 0x1, PT ;  /* 0x000000010f00780c */ /* 0x000fda0003f04070 */
[----:B------:R-:W-:Y:S05]  /*0680*/  @P0 BRA `(.L_x_16) ;  /* 0x0000000000780947 */ /* 0x000fea0003800000 */
[----:B------:R-:W-:Y:S01]  /*0690*/  LOP3.LUT R2, R0, 0x7fffff, RZ, 0xc0, !PT ;  /* 0x007fffff00027812 */ /* 0x000fe200078ec0ff */
[----:B------:R-:W-:-:S03]  /*06a0*/  IMAD.MOV.U32 R12, RZ, RZ, 0x3 ;  /* 0x00000003ff0c7424 */ /* 0x000fc600078e00ff */
[----:B------:R-:W-:Y:S02]  /*06b0*/  LOP3.LUT R2, R2, 0x3f800000, RZ, 0xfc, !PT ;  /* 0x3f80000002027812 */ /* 0x000fe400078efcff */
[----:B------:R-:W-:Y:S02]  /*06c0*/  SHF.L.U32 R12, R12, R15, RZ ;  /* 0x0000000f0c0c7219 */ /* 0x000fe400000006ff */
[----:B------:R-:W0:Y:S02]  /*06d0*/  MUFU.RCP R9, R2 ;  /* 0x0000000200097308 */ /* 0x000e240000001000 */
[----:B0-----:R-:W-:-:S04]  /*06e0*/  FFMA R10, R2, R9, -1 ;  /* 0xbf800000020a7423 */ /* 0x001fc80000000009 */
[----:B------:R-:W-:-:S04]  /*06f0*/  FADD.FTZ R10, -R10, -RZ ;  /* 0x800000ff0a0a7221 */ /* 0x000fc80000010100 */
[CCC-:B------:R-:W-:Y:S01]  /*0700*/  FFMA.RM R11, R9.reuse, R10.reuse, R9.reuse ;  /* 0x0000000a090b7223 */ /* 0x1c0fe20000004009 */
[----:B------:R-:W-:-:S04]  /*0710*/  FFMA.RP R10, R9, R10, R9 ;  /* 0x0000000a090a7223 */ /* 0x000fc80000008009 */
[C---:B------:R-:W-:Y:S02]  /*0720*/  LOP3.LUT R9, R11.reuse, 0x7fffff, RZ, 0xc0, !PT ;  /* 0x007fffff0b097812 */ /* 0x040fe400078ec0ff */
[----:B------:R-:W-:Y:S02]  /*0730*/  FSETP.NEU.FTZ.AND P0, PT, R11, R10, PT ;  /* 0x0000000a0b00720b */ /* 0x000fe40003f1d000 */
[----:B------:R-:W-:Y:S02]  /*0740*/  LOP3.LUT R9, R9, 0x800000, RZ, 0xfc, !PT ;  /* 0x0080000009097812 */ /* 0x000fe400078efcff */
[----:B------:R-:W-:Y:S02]  /*0750*/  SEL R10, RZ, 0xffffffff, !P0 ;  /* 0xffffffffff0a7807 */ /* 0x000fe40004000000 */
[----:B------:R-:W-:-:S03]  /*0760*/  LOP3.LUT R12, R12, R9, RZ, 0xc0, !PT ;  /* 0x000000090c0c7212 */ /* 0x000fc600078ec0ff */
[----:B------:R-:W-:Y:S01]  /*0770*/  IMAD.MOV R10, RZ, RZ, -R10 ;  /* 0x000000ffff0a7224 */ /* 0x000fe200078e0a0a */
[----:B------:R-:W-:-:S04]  /*0780*/  SHF.R.U32.HI R12, RZ, R15, R12 ;  /* 0x0000000fff0c7219 */ /* 0x000fc8000001160c */
[----:B------:R-:W-:Y:S02]  /*0790*/  LOP3.LUT P1, RZ, R10, R15, R9, 0xf8, !PT ;  /* 0x0000000f0aff7212 */ /* 0x000fe4000782f809 */
[C---:B------:R-:W-:Y:S02]  /*07a0*/  LOP3.LUT P0, RZ, R12.reuse, 0x1, RZ, 0xc0, !PT ;  /* 0x000000010cff7812 */ /* 0x040fe4000780c0ff */
[----:B------:R-:W-:-:S04]  /*07b0*/  LOP3.LUT P2, RZ, R12, 0x2, RZ, 0xc0, !PT ;  /* 0x000000020cff7812 */ /* 0x000fc8000784c0ff */
[----:B------:R-:W-:Y:S02]  /*07c0*/  PLOP3.LUT P0, PT, P0, P1, P2, 0xe0, 0x0 ;  /* 0x000000000000781c */ /* 0x000fe40000703c20 */
[----:B------:R-:W-:Y:S02]  /*07d0*/  LOP3.LUT P1, RZ, R0, 0x7fffff, RZ, 0xc0, !PT ;  /* 0x007fffff00ff7812 */ /* 0x000fe4000782c0ff */
[----:B------:R-:W-:-:S05]  /*07e0*/  SEL R2, RZ, 0x1, !P0 ;  /* 0x00000001ff027807 */ /* 0x000fca0004000000 */
[----:B------:R-:W-:-:S05]  /*07f0*/  IMAD.MOV R2, RZ, RZ, -R2 ;  /* 0x000000ffff027224 */ /* 0x000fca00078e0a02 */
[----:B------:R-:W-:Y:S01]  /*0800*/  ISETP.GE.AND P0, PT, R2, RZ, PT ;  /* 0x000000ff0200720c */ /* 0x000fe20003f06270 */
[----:B------:R-:W-:-:S05]  /*0810*/  VIADD R2, R13, 0xffffff04 ;  /* 0xffffff040d027836 */ /* 0x000fca0000000000 */
[----:B------:R-:W-:-:S07]  /*0820*/  SHF.R.U32.HI R9, RZ, R2, R9 ;  /* 0x00000002ff097219 */ /* 0x000fce0000011609 */
[----:B------:R-:W-:-:S04]  /*0830*/  @!P0 VIADD R9, R9, 0x1 ;  /* 0x0000000109098836 */ /* 0x000fc80000000000 */
[----:B------:R-:W-:-:S05]  /*0840*/  @!P1 IMAD.SHL.U32 R9, R9, 0x2, RZ ;  /* 0x0000000209099824 */ /* 0x000fca00078e00ff */
[----:B------:R-:W-:Y:S01]  /*0850*/  LOP3.LUT R9, R9, 0x80000000, R0, 0xf8, !PT ;  /* 0x8000000009097812 */ /* 0x000fe200078ef800 */
[----:B------:R-:W-:Y:S06]  /*0860*/  BRA `(.L_x_15) ;  /* 0x0000000000047947 */ /* 0x000fec0003800000 */
.L_x_16:
[----:B------:R0:W1:Y:S02]  /*0870*/  MUFU.RCP R9, R0 ;  /* 0x0000000000097308 */ /* 0x0000640000001000 */
.L_x_15:
[----:B------:R-:W-:Y:S05]  /*0880*/  BSYNC.RECONVERGENT B2 ;  /* 0x0000000000027941 */ /* 0x000fea0003800200 */
.L_x_13:
[----:B-1----:R-:W-:Y:S02]  /*0890*/  IMAD.MOV.U32 R19, RZ, RZ, R9 ;  /* 0x000000ffff137224 */ /* 0x002fe400078e0009 */
[----:B------:R-:W-:-:S04]  /*08a0*/  IMAD.MOV.U32 R9, RZ, RZ, 0x0 ;  /* 0x00000000ff097424 */ /* 0x000fc800078e00ff */
[----:B0-----:R-:W-:Y:S05]  /*08b0*/  RET.REL.NODEC R8 `(_ZN6caffe272_GLOBAL__N__48_tmpxft_00005ad3_00000000_7_layer_norm_op_cpp1_ii_8ac618ab28ComputeFusedParamsCUDAKernelIfEEviiPKT_S4_S4_S4_PS2_S5_S5_) ;  /* 0xfffffff408d07950 */ /* 0x001fea0003c3ffff */
.L_x_17:
        /* <DEDUP_REMOVED lines=12> */
.L_x_31:


//--------------------- .text._ZN6caffe272_GLOBAL__N__48_tmpxft_00005ad3_00000000_7_layer_norm_op_cpp1_ii_8ac618ab34ComputeInternalGradientsCUDAKernelIfEEviiPKT_S4_PS2_S5_ --------------------------
	.section	.text._ZN6caffe272_GLOBAL__N__48_tmpxft_00005ad3_00000000_7_layer_norm_op_cpp1_ii_8ac618ab34ComputeInternalGradientsCUDAKernelIfEEviiPKT_S4_PS2_S5_,"ax",@progbits
	.align	128
        .global         _ZN6caffe272_GLOBAL__N__48_tmpxft_00005ad3_00000000_7_layer_norm_op_cpp1_ii_8ac618ab34ComputeInternalGradientsCUDAKernelIfEEviiPKT_S4_PS2_S5_
        .type           _ZN6caffe272_GLOBAL__N__48_tmpxft_00005ad3_00000000_7_layer_norm_op_cpp1_ii_8ac618ab34ComputeInternalGradientsCUDAKernelIfEEviiPKT_S4_PS2_S5_,@function
        .size           _ZN6caffe272_GLOBAL__N__48_tmpxft_00005ad3_00000000_7_layer_norm_op_cpp1_ii_8ac618ab34ComputeInternalGradientsCUDAKernelIfEEviiPKT_S4_PS2_S5_,(.L_x_35 - _ZN6caffe272_GLOBAL__N__48_tmpxft_00005ad3_00000000_7_layer_norm_op_cpp1_ii_8ac618ab34ComputeInternalGradientsCUDAKernelIfEEviiPKT_S4_PS2_S5_)
        .other          _ZN6caffe272_GLOBAL__N__48_tmpxft_00005ad3_00000000_7_layer_norm_op_cpp1_ii_8ac618ab34ComputeInternalGradientsCUDAKernelIfEEviiPKT_S4_PS2_S5_,@"STO_CUDA_ENTRY STV_DEFAULT"
_ZN6caffe272_GLOBAL__N__48_tmpxft_00005ad3_00000000_7_layer_norm_op_cpp1_ii_8ac618ab34ComputeInternalGradientsCUDAKernelIfEEviiPKT_S4_PS2_S5_:
.text._ZN6caffe272_GLOBAL__N__48_tmpxft_00005ad3_00000000_7_layer_norm_op_cpp1_ii_8ac618ab34ComputeInternalGradientsCUDAKernelIfEEviiPKT_S4_PS2_S5_:
[----:B------:R-:W-:Y:S08]  /*0000*/  LDC R1, c[0x0][0x37c] ;  /* 0x0000df00ff017b82 */ /* 0x000ff00000000800 */
[----:B------:R-:W0:Y:S08]  /*0010*/  S2UR UR7, SR_CTAID.X ;  /* 0x00000000000779c3 */ /* 0x000e300000002500 */
[----:B------:R-:W0:Y:S02]  /*0020*/  LDC R0, c[0x0][0x380] ;  /* 0x0000e000ff007b82 */ /* 0x000e240000000800 */
[----:B0-----:R-:W-:-:S13]  /*0030*/  ISETP.LE.AND P0, PT, R0, UR7, PT ;  /* 0x0000000700007c0c */ /* 0x001fda000bf03270 */
[----:B------:R-:W-:Y:S05]  /*0040*/  @P0 EXIT ;  /* 0x000000000000094d */ /* 0x000fea0003800000 */
[----:B------:R-:W0:Y:S01]  /*0050*/  S2R R0, SR_TID.X ;  /* 0x0000000000007919 */ /* 0x000e220000002100 */
[----:B------:R-:W1:Y:S01]  /*0060*/  S2UR UR6, SR_CgaCtaId ;  /* 0x00000000000679c3 */ /* 0x000e620000008800 */
[----:B------:R-:W-:Y:S01]  /*0070*/  UMOV UR4, 0x400 ;  /* 0x0000040000047882 */ /* 0x000fe20000000000 */
[----:B------:R-:W-:Y:S01]  /*0080*/  MOV R9, UR7 ;  /* 0x0000000700097c02 */ /* 0x000fe20008000f00 */
[----:B------:R-:W2:Y:S01]  /*0090*/  S2R R18, SR_LANEID ;  /* 0x0000000000127919 */ /* 0x000ea20000000000 */
[----:B------:R-:W-:Y:S01]  /*00a0*/  UIADD3 UR5, UPT, UPT, UR4, 0x18, URZ ;  /* 0x0000001804057890 */ /* 0x000fe2000fffe0ff */
[----:B------:R-:W3:Y:S03]  /*00b0*/  LDCU.64 UR10, c[0x0][0x358] ;  /* 0x00006b00ff0a77ac */ /* 0x000ee60008000a00 */
[----:B------:R-:W4:Y:S01]  /*00c0*/  LDC R2, c[0x0][0x370] ;  /* 0x0000dc00ff027b82 */ /* 0x000f220000000800 */
[----:B------:R-:W0:Y:S01]  /*00d0*/  LDCU UR8, c[0x0][0x360] ;  /* 0x00006c00ff0877ac */ /* 0x000e220008000800 */
[----:B-1----:R-:W-:-:S02]  /*00e0*/  ULEA UR4, UR6, UR4, 0x18 ;  /* 0x0000000406047291 */ /* 0x002fc4000f8ec0ff */
[----:B------:R-:W-:Y:S01]  /*00f0*/  ULEA UR5, UR6, UR5, 0x18 ;  /* 0x0000000506057291 */ /* 0x000fe2000f8ec0ff */
[----:B0-----:R-:W-:-:S04]  /*0100*/  SHF.R.U32.HI R3, RZ, 0x5, R0 ;  /* 0x00000005ff037819 */ /* 0x001fc80000011600 */
[C---:B------:R-:W-:Y:S02]  /*0110*/  LEA R8, R3.reuse, UR4, 0x2 ;  /* 0x0000000403087c11 */ /* 0x040fe4000f8e10ff */
[----:B--23--:R-:W-:-:S07]  /*0120*/  LEA R3, R3, UR5, 0x2 ;  /* 0x0000000503037c11 */ /* 0x00cfce000f8e10ff */
.L_x_21:
[----:B------:R-:W0:Y:S01]  /*0130*/  LDCU UR4, c[0x0][0x384] ;  /* 0x00007080ff0477ac */ /* 0x000e220008000800 */
[----:B------:R-:W-:Y:S01]  /*0140*/  BSSY.RECONVERGENT B0, `(.L_x_18) ;  /* 0x0000012000007945 */ /* 0x000fe20003800200 */
[----:B------:R-:W-:Y:S02]  /*0150*/  CS2R R14, SRZ ;  /* 0x00000000000e7805 */ /* 0x000fe4000001ff00 */
[----:B0-----:R-:W-:-:S13]  /*0160*/  ISETP.GE.AND P0, PT, R0, UR4, PT ;  /* 0x0000000400007c0c */ /* 0x001fda000bf06270 */
[----:B--2---:R-:W-:Y:S05]  /*0170*/  @P0 BRA `(.L_x_19) ;  /* 0x0000000000380947 */ /* 0x004fea0003800000 */
[----:B------:R-:W0:Y:S01]  /*0180*/  LDC.64 R4, c[0x0][0x388] ;  /* 0x0000e200ff047b82 */ /* 0x000e220000000a00 */
[----:B------:R-:W-:Y:S02]  /*0190*/  CS2R R14, SRZ ;  /* 0x00000000000e7805 */ /* 0x000fe4000001ff00 */
[----:B------:R-:W-:-:S05]  /*01a0*/  MOV R16, R0 ;  /* 0x0000000000107202 */ /* 0x000fca0000000f00 */
[----:B------:R-:W1:Y:S02]  /*01b0*/  LDC.64 R6, c[0x0][0x390] ;  /* 0x0000e400ff067b82 */ /* 0x000e640000000a00 */
.L_x_20:
[----:B------:R-:W-:-:S04]  /*01c0*/  IMAD R13, R9, UR4, R16 ;  /* 0x00000004090d7c24 */ /* 0x000fc8000f8e0210 */
[----:B0-----:R-:W-:-:S04]  /*01d0*/  IMAD.WIDE R10, R13, 0x4, R4 ;  /* 0x000000040d0a7825 */ /* 0x001fc800078e0204 */
[----:B-1----:R-:W-:Y:S02]  /*01e0*/  IMAD.WIDE R12, R13, 0x4, R6 ;  /* 0x000000040d0c7825 */ /* 0x002fe400078e0206 */
[----:B------:R-:W2:Y:S04]  /*01f0*/  LDG.E.CONSTANT R11, desc[UR10][R10.64] ;  /* 0x0000000a0a0b7981 */ /* 0x000ea8000c1e9900 */
[----:B------:R-:W3:Y:S01]  /*0200*/  LDG.E.CONSTANT R12, desc[UR10][R12.64] ;  /* 0x0000000a0c0c7981 */ /* 0x000ee2000c1e9900 */
[----:B------:R-:W-:-:S04]  /*0210*/  IADD3 R16, PT, PT, R16, UR8, RZ ;  /* 0x0000000810107c10 */ /* 0x000fc8000fffe0ff */
[----:B------:R-:W-:Y:S01]  /*0220*/  ISETP.GE.AND P0, PT, R16, UR4, PT ;  /* 0x0000000410007c0c */ /* 0x000fe2000bf06270 */
[C---:B--2---:R-:W-:Y:S01]  /*0230*/  FADD R15, R11.reuse, R15 ;  /* 0x0000000f0b0f7221 */ /* 0x044fe20000000000 */
[----:B---3--:R-:W-:-:S11]  /*0240*/  FFMA R14, R11, R12, R14 ;  /* 0x0000000c0b0e7223 */ /* 0x008fd6000000000e */
[----:B------:R-:W-:Y:S05]  /*0250*/  @!P0 BRA `(.L_x_20) ;  /* 0xfffffffc00d88947 */ /* 0x000fea000383ffff */
.L_x_19:
[----:B------:R-:W-:Y:S05]  /*0260*/  BSYNC.RECONVERGENT B0 ;  /* 0x0000000000007941 */ /* 0x000fea0003800200 */
.L_x_18:
[----:B------:R-:W0:Y:S01]  /*0270*/  SHFL.DOWN P0, R5, R14, 0x1, 0x1f ;  /* 0x08201f000e057f89 */ /* 0x000e220000000000 */
[----:B------:R-:W-:Y:S01]  /*0280*/  ISETP.NE.AND P3, PT, R18, RZ, PT ;  /* 0x000000ff1200720c */ /* 0x000fe20003f65270 */
[----:B------:R-:W1:Y:S02]  /*0290*/  LDCU UR4, c[0x0][0x380] ;  /* 0x00007000ff0477ac */ /* 0x000e640008000800 */
[----:B------:R-:W2:Y:S01]  /*02a0*/  SHFL.DOWN P1, R10, R15, 0x1, 0x1f ;  /* 0x08201f000f0a7f89 */ /* 0x000ea20000020000 */
[----:B0-----:R-:W-:Y:S01]  /*02b0*/  @P0 FADD R5, R5, R14 ;  /* 0x0000000e05050221 */ /* 0x001fe20000000000 */
[----:B--2---:R-:W-:-:S04]  /*02c0*/  @P1 FADD R10, R10, R15 ;  /* 0x0000000f0a0a1221 */ /* 0x004fc80000000000 */
[----:B------:R-:W0:Y:S04]  /*02d0*/  SHFL.DOWN P0, R4, R5, 0x2, 0x1f ;  /* 0x08401f0005047f89 */ /* 0x000e280000000000 */
[----:B------:R-:W2:Y:S01]  /*02e0*/  SHFL.DOWN P1, R11, R10, 0x2, 0x1f ;  /* 0x08401f000a0b7f89 */ /* 0x000ea20000020000 */
[----:B0-----:R-:W-:Y:S01]  /*02f0*/  @P0 FADD R4, R5, R4 ;  /* 0x0000000405040221 */ /* 0x001fe20000000000 */
[----:B--2---:R-:W-:-:S04]  /*0300*/  @P1 FADD R11, R10, R11 ;  /* 0x0000000b0a0b1221 */ /* 0x004fc80000000000 */
[----:B------:R-:W0:Y:S04]  /*0310*/  SHFL.DOWN P0, R7, R4, 0x4, 0x1f ;  /* 0x08801f0004077f89 */ /* 0x000e280000000000 */
[----:B------:R-:W2:Y:S01]  /*0320*/  SHFL.DOWN P1, R12, R11, 0x4, 0x1f ;  /* 0x08801f000b0c7f89 */ /* 0x000ea20000020000 */
[----:B0-----:R-:W-:Y:S01]  /*0330*/  @P0 FADD R7, R4, R7 ;  /* 0x0000000704070221 */ /* 0x001fe20000000000 */
[----:B------:R-:W-:Y:S01]  /*0340*/  ISETP.NE.AND P0, PT, R0, RZ, PT ;  /* 0x000000ff0000720c */ /* 0x000fe20003f05270 */
[----:B--2---:R-:W-:-:S03]  /*0350*/  @P1 FADD R12, R11, R12 ;  /* 0x0000000c0b0c1221 */ /* 0x004fc60000000000 */
[----:B------:R-:W0:Y:S04]  /*0360*/  SHFL.DOWN P1, R6, R7, 0x8, 0x1f ;  /* 0x09001f0007067f89 */ /* 0x000e280000020000 */
[----:B------:R-:W2:Y:S05]  /*0370*/  SHFL.DOWN P2, R13, R12, 0x8, 0x1f ;  /* 0x09001f000c0d7f89 */ /* 0x000eaa0000040000 */
[----:B------:R-:W3:Y:S01]  /*0380*/  @!P0 S2R R5, SR_CgaCtaId ;  /* 0x0000000000058919 */ /* 0x000ee20000008800 */
[----:B------:R-:W-:Y:S01]  /*0390*/  @!P0 MOV R4, 0x400 ;  /* 0x0000040000048802 */ /* 0x000fe20000000f00 */
[----:B------:R-:W5:Y:S01]  /*03a0*/  @!P0 S2R R10, SR_CgaCtaId ;  /* 0x00000000000a8919 */ /* 0x000f620000008800 */
[----:B0-----:R-:W-:Y:S01]  /*03b0*/  @P1 FADD R6, R7, R6 ;  /* 0x0000000607061221 */ /* 0x001fe20000000000 */
[----:B------:R-:W-:Y:S01]  /*03c0*/  @!P0 MOV R7, 0x400 ;  /* 0x0000040000078802 */ /* 0x000fe20000000f00 */
[----:B--2---:R-:W-:-:S03]  /*03d0*/  @P2 FADD R13, R12, R13 ;  /* 0x0000000d0c0d2221 */ /* 0x004fc60000000000 */
[----:B------:R-:W0:Y:S04]  /*03e0*/  SHFL.DOWN P1, R17, R6, 0x10, 0x1f ;  /* 0x0a001f0006117f89 */ /* 0x000e280000020000 */
[----:B------:R-:W2:Y:S01]  /*03f0*/  SHFL.DOWN P2, R16, R13, 0x10, 0x1f ;  /* 0x0a001f000d107f89 */ /* 0x000ea20000040000 */
[----:B---3--:R-:W-:Y:S02]  /*0400*/  @!P0 LEA R20, R5, R4, 0x18 ;  /* 0x0000000405148211 */ /* 0x008fe400078ec0ff */
[----:B-----5:R-:W-:Y:S01]  /*0410*/  @!P0 LEA R7, R10, R7, 0x18 ;  /* 0x000000070a078211 */ /* 0x020fe200078ec0ff */
[----:B0-----:R-:W-:Y:S01]  /*0420*/  @P1 FADD R17, R6, R17 ;  /* 0x0000001106111221 */ /* 0x001fe20000000000 */
[----:B------:R-:W-:Y:S01]  /*0430*/  ISETP.NE.AND P1, PT, R0, RZ, PT ;  /* 0x000000ff0000720c */ /* 0x000fe20003f25270 */
[----:B--2---:R-:W-:-:S03]  /*0440*/  @P2 FADD R16, R13, R16 ;  /* 0x000000100d102221 */ /* 0x004fc60000000000 */
[----:B------:R-:W-:Y:S01]  /*0450*/  @!P3 STS [R8+0x4], R17 ;  /* 0x000004110800b388 */ /* 0x000fe20000000800 */
[----:B------:R-:W-:Y:S08]  /*0460*/  BAR.SYNC.DEFER_BLOCKING 0x0 ;  /* 0x0000000000007b1d */ /* 0x000ff00000010000 */
[----:B------:R-:W0:Y:S08]  /*0470*/  @!P1 LDC.64 R12, c[0x0][0x398] ;  /* 0x0000e600ff0c9b82 */ /* 0x000e300000000a00 */
[----:B------:R-:W2:Y:S01]  /*0480*/  @!P1 LDC.64 R10, c[0x0][0x3a0] ;  /* 0x0000e800ff0a9b82 */ /* 0x000ea20000000a00 */
[----:B------:R-:W-:Y:S04]  /*0490*/  @!P0 LDS R19, [R20+0x10] ;  /* 0x0000100014138984 */ /* 0x000fe80000000800 */
[----:B------:R-:W3:Y:S01]  /*04a0*/  @!P0 LDS.64 R14, [R20+0x8] ;  /* 0x00000800140e8984 */ /* 0x000ee20000000a00 */
[----:B0-----:R-:W-:-:S03]  /*04b0*/  @!P1 IMAD.WIDE R12, R9, 0x4, R12 ;  /* 0x00000004090c9825 */ /* 0x001fc600078e020c */
[----:B------:R-:W-:Y:S01]  /*04c0*/  @!P3 STS [R3+0x4], R16 ;  /* 0x000004100300b388 */ /* 0x000fe20000000800 */
[----:B------:R-:W-:Y:S01]  /*04d0*/  BAR.SYNC.DEFER_BLOCKING 0x0 ;  /* 0x0000000000007b1d */ /* 0x000fe20000010000 */
[----:B--2---:R-:W-:Y:S01]  /*04e0*/  @!P1 IMAD.WIDE R10, R9, 0x4, R10 ;  /* 0x00000004090a9825 */ /* 0x004fe200078e020a */
[----:B----4-:R-:W-:-:S04]  /*04f0*/  IADD3 R9, PT, PT, R2, R9, RZ ;  /* 0x0000000902097210 */ /* 0x010fc80007ffe0ff */
[----:B------:R-:W0:Y:S01]  /*0500*/  @!P0 LDS.128 R4, [R7+0x20] ;  /* 0x0000200007048984 */ /* 0x000e220000000c00 */
[----:B---3--:R-:W-:-:S04]  /*0510*/  @!P0 FADD R14, R17, R14 ;  /* 0x0000000e110e8221 */ /* 0x008fc80000000000 */
[----:B------:R-:W-:-:S04]  /*0520*/  @!P0 FADD R14, R14, R15 ;  /* 0x0000000f0e0e8221 */ /* 0x000fc80000000000 */
[----:B------:R-:W-:-:S05]  /*0530*/  @!P0 FADD R17, R14, R19 ;  /* 0x000000130e118221 */ /* 0x000fca0000000000 */
[----:B------:R2:W-:Y:S01]  /*0540*/  @!P1 STG.E desc[UR10][R12.64], R17 ;  /* 0x000000110c009986 */ /* 0x0005e2000c10190a */
[----:B0-----:R-:W-:-:S04]  /*0550*/  @!P0 FADD R4, R16, R4 ;  /* 0x0000000410048221 */ /* 0x001fc80000000000 */
[----:B------:R-:W-:-:S04]  /*0560*/  @!P0 FADD R5, R4, R5 ;  /* 0x0000000504058221 */ /* 0x000fc80000000000 */
[----:B------:R-:W-:Y:S01]  /*0570*/  @!P0 FADD R16, R5, R6 ;  /* 0x0000000605108221 */ /* 0x000fe20000000000 */
[----:B-1----:R-:W-:-:S04]  /*0580*/  ISETP.GE.AND P0, PT, R9, UR4, PT ;  /* 0x0000000409007c0c */ /* 0x002fc8000bf06270 */
[----:B------:R2:W-:Y:S01]  /*0590*/  @!P1 STG.E desc[UR10][R10.64], R16 ;  /* 0x000000100a009986 */ /* 0x0005e2000c10190a */
[----:B------:R-:W-:Y:S08]  /*05a0*/  BAR.SYNC.DEFER_BLOCKING 0x0 ;  /* 0x0000000000007b1d */ /* 0x000ff00000010000 */
[----:B------:R-:W-:Y:S05]  /*05b0*/  @!P0 BRA `(.L_x_21) ;  /* 0xfffffff800dc8947 */ /* 0x000fea000383ffff */
[----:B------:R-:W-:Y:S05]  /*05c0*/  EXIT ;  /* 0x000000000000794d */ /* 0x000fea0003800000 */
.L_x_22:
        /* <DEDUP_REMOVED lines=11> */
.L_x_35:


//--------------------- .text._ZN6caffe272_GLOBAL__N__48_tmpxft_00005ad3_00000000_7_layer_norm_op_cpp1_ii_8ac618ab26LayerNormForwardCUDAKernelIfEEviiPKT_S4_S4_PS2_ --------------------------
	.section	.text._ZN6caffe272_GLOBAL__N__48_tmpxft_00005ad3_00000000_7_layer_norm_op_cpp1_ii_8ac618ab26LayerNormForwardCUDAKernelIfEEviiPKT_S4_S4_PS2_,"ax",@progbits
	.align	128
        .global         _ZN6caffe272_GLOBAL__N__48_tmpxft_00005ad3_00000000_7_layer_norm_op_cpp1_ii_8ac618ab26LayerNormForwardCUDAKernelIfEEviiPKT_S4_S4_PS2_
        .type           _ZN6caffe272_GLOBAL__N__48_tmpxft_00005ad3_00000000_7_layer_norm_op_cpp1_ii_8ac618ab26LayerNormForwardCUDAKernelIfEEviiPKT_S4_S4_PS2_,@function
        .size           _ZN6caffe272_GLOBAL__N__48_tmpxft_00005ad3_00000000_7_layer_norm_op_cpp1_ii_8ac618ab26LayerNormForwardCUDAKernelIfEEviiPKT_S4_S4_PS2_,(.L_x_36 - _ZN6caffe272_GLOBAL__N__48_tmpxft_00005ad3_00000000_7_layer_norm_op_cpp1_ii_8ac618ab26LayerNormForwardCUDAKernelIfEEviiPKT_S4_S4_PS2_)
        .other          _ZN6caffe272_GLOBAL__N__48_tmpxft_00005ad3_00000000_7_layer_norm_op_cpp1_ii_8ac618ab26LayerNormForwardCUDAKernelIfEEviiPKT_S4_S4_PS2_,@"STO_CUDA_ENTRY STV_DEFAULT"
_ZN6caffe272_GLOBAL__N__48_tmpxft_00005ad3_00000000_7_layer_norm_op_cpp1_ii_8ac618ab26LayerNormForwardCUDAKernelIfEEviiPKT_S4_S4_PS2_:
.text._ZN6caffe272_GLOBAL__N__48_tmpxft_00005ad3_00000000_7_layer_norm_op_cpp1_ii_8ac618ab26LayerNormForwardCUDAKernelIfEEviiPKT_S4_S4_PS2_:
        /* <DEDUP_REMOVED lines=10> */
.L_x_26:
[----:B------:R-:W0:Y:S01]  /*00a0*/  LDCU UR4, c[0x0][0x384] ;  /* 0x00007080ff0477ac */ /* 0x000e220008000800 */
[----:B------:R-:W-:Y:S01]  /*00b0*/  BSSY.RECONVERGENT B0, `(.L_x_23) ;  /* 0x0000015000007945 */ /* 0x000fe20003800200 */
[----:B0-----:R-:W-:-:S13]  /*00c0*/  ISETP.GE.AND P0, PT, R10, UR4, PT ;  /* 0x000000040a007c0c */ /* 0x001fda000bf06270 */
[----:B----4-:R-:W-:Y:S05]  /*00d0*/  @P0 BRA `(.L_x_24) ;  /* 0x0000000000480947 */ /* 0x010fea0003800000 */
[----:B------:R-:W0:Y:S08]  /*00e0*/  LDC.64 R2, c[0x0][0x390] ;  /* 0x0000e400ff027b82 */ /* 0x000e300000000a00 */
[----:B------:R-:W4:Y:S08]  /*00f0*/  LDC.64 R4, c[0x0][0x398] ;  /* 0x0000e600ff047b82 */ /* 0x000f300000000a00 */
[----:B------:R-:W1:Y:S01]  /*0100*/  LDC.64 R6, c[0x0][0x388] ;  /* 0x0000e200ff067b82 */ /* 0x000e620000000a00 */
[----:B0-----:R-:W-:-:S07]  /*0110*/  IMAD.WIDE R2, R11, 0x4, R2 ;  /* 0x000000040b027825 */ /* 0x001fce00078e0202 */
[----:B------:R-:W0:Y:S01]  /*0120*/  LDC.64 R8, c[0x0][0x3a0] ;  /* 0x0000e800ff087b82 */ /* 0x000e220000000a00 */
[----:B--2---:R2:W5:Y:S01]  /*0130*/  LDG.E.CONSTANT R15, desc[UR6][R2.64] ;  /* 0x00000006020f7981 */ /* 0x004562000c1e9900 */
[----:B----4-:R-:W-:-:S05]  /*0140*/  IMAD.WIDE R4, R11, 0x4, R4 ;  /* 0x000000040b047825 */ /* 0x010fca00078e0204 */
[----:B------:R2:W5:Y:S01]  /*0150*/  LDG.E.CONSTANT R14, desc[UR6][R4.64] ;  /* 0x00000006040e7981 */ /* 0x000562000c1e9900 */
[----:B------:R-:W-:-:S07]  /*0160*/  MOV R0, R10 ;  /* 0x0000000a00007202 */ /* 0x000fce0000000f00 */
.L_x_25:
[----:B--2-4-:R-:W-:-:S04]  /*0170*/  IMAD R5, R11, UR4, R0 ;  /* 0x000000040b057c24 */ /* 0x014fc8000f8e0200 */
[----:B-1----:R-:W-:-:S06]  /*0180*/  IMAD.WIDE R2, R5, 0x4, R6 ;  /* 0x0000000405027825 */ /* 0x002fcc00078e0206 */
[----:B------:R-:W2:Y:S01]  /*0190*/  LDG.E.CONSTANT R2, desc[UR6][R2.64] ;  /* 0x0000000602027981 */ /* 0x000ea2000c1e9900 */
[----:B0-----:R-:W-:Y:S01]  /*01a0*/  IMAD.WIDE R4, R5, 0x4, R8 ;  /* 0x0000000405047825 */ /* 0x001fe200078e0208 */
[----:B---3--:R-:W-:-:S04]  /*01b0*/  IADD3 R0, PT, PT, R0, UR5, RZ ;  /* 0x0000000500007c10 */ /* 0x008fc8000fffe0ff */
[----:B------:R-:W-:Y:S01]  /*01c0*/  ISETP.GE.AND P0, PT, R0, UR4, PT ;  /* 0x0000000400007c0c */ /* 0x000fe2000bf06270 */
[----:B--2--5:R-:W-:-:S05]  /*01d0*/  FFMA R13, R15, R2, R14 ;  /* 0x000000020f0d7223 */ /* 0x024fca000000000e */
[----:B------:R4:W-:Y:S07]  /*01e0*/  STG.E desc[UR6][R4.64], R13 ;  /* 0x0000000d04007986 */ /* 0x0009ee000c101906 */
[----:B------:R-:W-:Y:S05]  /*01f0*/  @!P0 BRA `(.L_x_25) ;  /* 0xfffffffc00dc8947 */ /* 0x000fea000383ffff */
.L_x_24:
[----:B--23--:R-:W-:Y:S05]  /*0200*/  BSYNC.RECONVERGENT B0 ;  /* 0x0000000000007941 */ /* 0x00cfea0003800200 */
.L_x_23:
[----:B------:R-:W0:Y:S01]  /*0210*/  LDCU UR4, c[0x0][0x380] ;  /* 0x00007000ff0477ac */ /* 0x000e220008000800 */
[----:B-1----:R-:W-:-:S04]  /*0220*/  IADD3 R11, PT, PT, R12, R11, RZ ;  /* 0x0000000b0c0b7210 */ /* 0x002fc80007ffe0ff */
[----:B0-----:R-:W-:-:S13]  /*0230*/  ISETP.GE.AND P0, PT, R11, UR4, PT ;  /* 0x000000040b007c0c */ /* 0x001fda000bf06270 */
[----:B------:R-:W-:Y:S05]  /*0240*/  @!P0 BRA `(.L_x_26) ;  /* 0xfffffffc00948947 */ /* 0x000fea000383ffff */
[----:B------:R-:W-:Y:S05]  /*0250*/  EXIT ;  /* 0x000000000000794d */ /* 0x000fea0003800000 */
.L_x_27:
        /* <DEDUP_REMOVED lines=10> */
.L_x_36:


//--------------------- .text._ZN6caffe272_GLOBAL__N__48_tmpxft_00005ad3_00000000_7_layer_norm_op_cpp1_ii_8ac618ab37ComputeStdDevAndFusedParamsCUDAKernelIfEEviT_PKS2_S4_PS2_S5_S5_ --------------------------
	.section	.text._ZN6caffe272_GLOBAL__N__48_tmpxft_00005ad3_00000000_7_layer_norm_op_cpp1_ii_8ac618ab37ComputeStdDevAndFusedParamsCUDAKernelIfEEviT_PKS2_S4_PS2_S5_S5_,"ax",@progbits
	.align	128
        .global         _ZN6caffe272_GLOBAL__N__48_tmpxft_00005ad3_00000000_7_layer_norm_op_cpp1_ii_8ac618ab37ComputeStdDevAndFusedParamsCUDAKernelIfEEviT_PKS2_S4_PS2_S5_S5_
        .type           _ZN6caffe272_GLOBAL__N__48_tmpxft_00005ad3_00000000_7_layer_norm_op_cpp1_ii_8ac618ab37ComputeStdDevAndFusedParamsCUDAKernelIfEEviT_PKS2_S4_PS2_S5_S5_,@function
        .size           _ZN6caffe272_GLOBAL__N__48_tmpxft_00005ad3_00000000_7_layer_norm_op_cpp1_ii_8ac618ab37ComputeStdDevAndFusedParamsCUDAKernelIfEEviT_PKS2_S4_PS2_S5_S5_,(.L_x_37 - _ZN6caffe272_GLOBAL__N__48_tmpxft_00005ad3_00000000_7_layer_norm_op_cpp1_ii_8ac618ab37ComputeStdDevAndFusedParamsCUDAKernelIfEEviT_PKS2_S4_PS2_S5_S5_)
        .other          _ZN6caffe272_GLOBAL__N__48_tmpxft_00005ad3_00000000_7_layer_norm_op_cpp1_ii_8ac618ab37ComputeStdDevAndFusedParamsCUDAKernelIfEEviT_PKS2_S4_PS2_S5_S5_,@"STO_CUDA_ENTRY STV_DEFAULT"
_ZN6caffe272_GLOBAL__N__48_tmpxft_00005ad3_00000000_7_layer_norm_op_cpp1_ii_8ac618ab37ComputeStdDevAndFusedParamsCUDAKernelIfEEviT_PKS2_S4_PS2_S5_S5_:
.text._ZN6caffe272_GLOBAL__N__48_tmpxft_00005ad3_00000000_7_layer_norm_op_cpp1_ii_8ac618ab37ComputeStdDevAndFusedParamsCUDAKernelIfEEviT_PKS2_S4_PS2_S5_S5_:
        /* <DEDUP_REMOVED lines=11> */
[----:B------:R-:W-:Y:S01]  /*00b0*/  BSSY.RECONVERGENT B0, `(.L_x_28) ;  /* 0x0000028000007945 */ /* 0x000fe20003800200 */
[----:B------:R-:W-:Y:S02]  /*00c0*/  IMAD.MOV.U32 R12, RZ, RZ, R0 ;  /* 0x000000ffff0c7224 */ /* 0x000fe400078e0000 */
[----:B------:R-:W-:Y:S01]  /*00d0*/  IMAD.MOV.U32 R13, RZ, RZ, RZ ;  /* 0x000000ffff0d7224 */ /* 0x000fe200078e00ff */
[----:B------:R-:W1:Y:S01]  /*00e0*/  LDCU.64 UR6, c[0x0][0x358] ;  /* 0x00006b00ff0677ac */ /* 0x000e620008000a00 */
[----:B------:R-:W2:Y:S01]  /*00f0*/  LDCU UR10, c[0x0][0x384] ;  /* 0x00007080ff0a77ac */ /* 0x000ea20008000800 */
[----:B------:R-:W3:Y:S01]  /*0100*/  LDCU.64 UR20, c[0x0][0x388] ;  /* 0x00007100ff1477ac */ /* 0x000ee20008000a00 */
[----:B------:R-:W4:Y:S01]  /*0110*/  LDCU.128 UR12, c[0x0][0x390] ;  /* 0x00007200ff0c77ac */ /* 0x000f220008000c00 */
[----:B------:R-:W1:Y:S01]  /*0120*/  LDCU.128 UR16, c[0x0][0x3a0] ;  /* 0x00007400ff1077ac */ /* 0x000e620008000c00 */
[----:B0-----:R-:W-:-:S12]  /*0130*/  UIMAD UR4, UR4, UR5, URZ ;  /* 0x00000005040472a4 */ /* 0x001fd8000f8e02ff */
.L_x_29:
[C---:B0-----:R-:W-:Y:S01]  /*0140*/  IMAD.SHL.U32 R8, R12.reuse, 0x4, RZ ;  /* 0x000000040c087824 */ /* 0x041fe200078e00ff */
[----:B------:R-:W-:-:S04]  /*0150*/  SHF.L.U64.HI R9, R12, 0x2, R13 ;  /* 0x000000020c097819 */ /* 0x000fc8000001020d */
[----:B----4-:R-:W-:-:S04]  /*0160*/  IADD3 R2, P0, PT, R8, UR12, RZ ;  /* 0x0000000c08027c10 */ /* 0x010fc8000ff1e0ff */
[----:B------:R-:W-:-:S05]  /*0170*/  IADD3.X R3, PT, PT, R9, UR13, RZ, P0, !PT ;  /* 0x0000000d09037c10 */ /* 0x000fca00087fe4ff */
[----:B-1----:R-:W2:Y:S01]  /*0180*/  LDG.E.CONSTANT R2, desc[UR6][R2.64] ;  /* 0x0000000602027981 */ /* 0x002ea2000c1e9900 */
[----:B---3--:R-:W-:-:S04]  /*0190*/  IADD3 R6, P0, PT, R8, UR20, RZ ;  /* 0x0000001408067c10 */ /* 0x008fc8000ff1e0ff */
[----:B------:R-:W-:-:S05]  /*01a0*/  IADD3.X R7, PT, PT, R9, UR21, RZ, P0, !PT ;  /* 0x0000001509077c10 */ /* 0x000fca00087fe4ff */
[----:B------:R-:W3:Y:S01]  /*01b0*/  LDG.E.CONSTANT R6, desc[UR6][R6.64] ;  /* 0x0000000606067981 */ /* 0x000ee2000c1e9900 */
[----:B------:R-:W-:Y:S01]  /*01c0*/  IADD3 R4, P0, PT, R8, UR14, RZ ;  /* 0x0000000e08047c10 */ /* 0x000fe2000ff1e0ff */
[----:B--2---:R-:W-:-:S04]  /*01d0*/  FADD R0, R2, UR10 ;  /* 0x0000000a02007e21 */ /* 0x004fc80008000000 */
[C---:B------:R-:W-:Y:S01]  /*01e0*/  FMUL R5, R0.reuse, 16777216 ;  /* 0x4b80000000057820 */ /* 0x040fe20000400000 */
[----:B------:R-:W-:-:S04]  /*01f0*/  FSETP.GEU.AND P1, PT, |R0|, 1.175494350822287508e-38, PT ;  /* 0x008000000000780b */ /* 0x000fc80003f2e200 */
[----:B------:R-:W-:Y:S02]  /*0200*/  FSEL R10, R5, R0, !P1 ;  /* 0x00000000050a7208 */ /* 0x000fe40004800000 */
[----:B------:R-:W-:Y:S02]  /*0210*/  IADD3.X R5, PT, PT, R9, UR15, RZ, P0, !PT ;  /* 0x0000000f09057c10 */ /* 0x000fe400087fe4ff */
[----:B------:R-:W0:Y:S01]  /*0220*/  MUFU.RSQ R11, R10 ;  /* 0x0000000a000b7308 */ /* 0x000e220000001400 */
[----:B------:R-:W-:-:S05]  /*0230*/  IADD3 R12, P0, PT, R12, UR4, RZ ;  /* 0x000000040c0c7c10 */ /* 0x000fca000ff1e0ff */
[----:B------:R-:W-:Y:S01]  /*0240*/  IMAD.X R13, RZ, RZ, R13, P0 ;  /* 0x000000ffff0d7224 */ /* 0x000fe200000e060d */
[----:B------:R-:W-:-:S04]  /*0250*/  ISETP.GE.U32.AND P0, PT, R12, UR9, PT ;  /* 0x000000090c007c0c */ /* 0x000fc8000bf06070 */
[----:B------:R-:W-:Y:S01]  /*0260*/  ISETP.GE.U32.AND.EX P0, PT, R13, UR8, PT, P0 ;  /* 0x000000080d007c0c */ /* 0x000fe2000bf06100 */
[----:B0-----:R-:W-:Y:S01]  /*0270*/  @!P1 FMUL R11, R11, 4096 ;  /* 0x458000000b0b9820 */ /* 0x001fe20000400000 */
[C---:B------:R-:W-:Y:S02]  /*0280*/  IADD3 R2, P1, PT, R8.reuse, UR16, RZ ;  /* 0x0000001008027c10 */ /* 0x040fe4000ff3e0ff */
[----:B------:R-:W-:Y:S01]  /*0290*/  IADD3 R8, P2, PT, R8, UR18, RZ ;  /* 0x0000001208087c10 */ /* 0x000fe2000ff5e0ff */
[----:B---3--:R-:W-:Y:S01]  /*02a0*/  FMUL R6, R11, R6 ;  /* 0x000000060b067220 */ /* 0x008fe20000400000 */
[----:B------:R-:W-:Y:S01]  /*02b0*/  FMUL R7, R0, R11 ;  /* 0x0000000b00077220 */ /* 0x000fe20000400000 */
[C---:B------:R-:W-:Y:S02]  /*02c0*/  IADD3.X R3, PT, PT, R9.reuse, UR17, RZ, P1, !PT ;  /* 0x0000001109037c10 */ /* 0x040fe40008ffe4ff */
[----:B------:R-:W-:Y:S01]  /*02d0*/  IADD3.X R9, PT, PT, R9, UR19, RZ, P2, !PT ;  /* 0x0000001309097c10 */ /* 0x000fe200097fe4ff */
[----:B------:R-:W-:Y:S01]  /*02e0*/  FADD R15, -R6, -RZ ;  /* 0x800000ff060f7221 */ /* 0x000fe20000000100 */
[----:B------:R0:W-:Y:S04]  /*02f0*/  STG.E desc[UR6][R4.64], R7 ;  /* 0x0000000704007986 */ /* 0x0001e8000c101906 */
[----:B------:R0:W-:Y:S04]  /*0300*/  STG.E desc[UR6][R2.64], R11 ;  /* 0x0000000b02007986 */ /* 0x0001e8000c101906 */
[----:B------:R0:W-:Y:S01]  /*0310*/  STG.E desc[UR6][R8.64], R15 ;  /* 0x0000000f08007986 */ /* 0x0001e2000c101906 */
[----:B------:R-:W-:Y:S05]  /*0320*/  @!P0 BRA `(.L_x_29) ;  /* 0xfffffffc00848947 */ /* 0x000fea000383ffff */
[----:B------:R-:W-:Y:S05]  /*0330*/  BSYNC.RECONVERGENT B0 ;  /* 0x0000000000007941 */ /* 0x000fea0003800200 */
.L_x_28:
[----:B------:R-:W-:Y:S05]  /*0340*/  EXIT ;  /* 0x000000000000794d */ /* 0x000fea0003800000 */
.L_x_30:
        /* <DEDUP_REMOVED lines=11> */
.L_x_37:


//--------------------- .nv.shared.reserved.0     --------------------------
	.section	.nv.shared.reserved.0,"aw",@nobits
	.weak		__nv_reservedSMEM_offset_0_alias
	.size		__nv_reservedSMEM_offset_0_alias, 0, 64
	.other		__nv_reservedSMEM_offset_0_alias,@"STO_CUDA_RESERVED_SHARED STV_DEFAULT"
__nv_reservedSMEM_offset_0_alias:
	.zero		0
	.zero		64


//--------------------- .nv.global                --------------------------
	.section	.nv.global,"aw",@nobits
	.align	8
.nv.global:
	.type		_ZTVN10__cxxabiv120__function_type_infoE,@object
	.size		_ZTVN10__cxxabiv120__function_type_infoE,(_ZTVN10__cxxabiv120__si_class_type_infoE - _ZTVN10__cxxabiv120__function_type_infoE)
_ZTVN10__cxxabiv120__function_type_infoE:
	.zero		8
	.type		_ZTVN10__cxxabiv120__si_class_type_infoE,@object
	.size		_ZTVN10__cxxabiv120__si_class_type_infoE,(_ZTTNSt7__cxx1119basic_ostringstreamIcSt11char_traitsIcESaIcEEE - _ZTVN10__cxxabiv120__si_class_type_infoE)
_ZTVN10__cxxabiv120__si_class_type_infoE:
	.zero		8
	.type		_ZTTNSt7__cxx1119basic_ostringstreamIcSt11char_traitsIcESaIcEEE,@object
	.size		_ZTTNSt7__cxx1119basic_ostringstreamIcSt11char_traitsIcESaIcEEE,(_ZTVN10__cxxabiv117__class_type_infoE - _ZTTNSt7__cxx1119basic_ostringstreamIcSt11char_traitsIcESaIcEEE)
_ZTTNSt7__cxx1119basic_ostringstreamIcSt11char_traitsIcESaIcEEE:
	.zero		8
	.type		_ZTVN10__cxxabiv117__class_type_infoE,@object
	.size		_ZTVN10__cxxabiv117__class_type_infoE,(_ZTTSo - _ZTVN10__cxxabiv117__class_type_infoE)
_ZTVN10__cxxabiv117__class_type_infoE:
	.zero		8
	.type		_ZTTSo,@object
	.size		_ZTTSo,(_ZTVN10__cxxabiv119__pointer_type_infoE - _ZTTSo)
_ZTTSo:
	.zero		8
	.type		_ZTVN10__cxxabiv119__pointer_type_infoE,@object
	.size		_ZTVN10__cxxabiv119__pointer_type_infoE,(_ZTVSt9basic_iosIcSt11char_traitsIcEE - _ZTVN10__cxxabiv119__pointer_type_infoE)
_ZTVN10__cxxabiv119__pointer_type_infoE:
	.zero		8
	.type		_ZTVSt9basic_iosIcSt11char_traitsIcEE,@object
	.size		_ZTVSt9basic_iosIcSt11char_traitsIcEE,(_ZTVN3c105ErrorE - _ZTVSt9basic_iosIcSt11char_traitsIcEE)
_ZTVSt9basic_iosIcSt11char_traitsIcEE:
	.zero		32
	.type		_ZTVN3c105ErrorE,@object
	.size		_ZTVN3c105ErrorE,(_ZTVN3c1011StorageImplE - _ZTVN3c105ErrorE)
_ZTVN3c105ErrorE:
	.zero		40
	.type		_ZTVN3c1011StorageImplE,@object
	.size		_ZTVN3c1011StorageImplE,(_ZTVN3c1020intrusive_ptr_targetE - _ZTVN3c1011StorageImplE)
_ZTVN3c1011StorageImplE:
	.zero		40
	.type		_ZTVN3c1020intrusive_ptr_targetE,@object
	.size		_ZTVN3c1020intrusive_ptr_targetE,(_ZTVSt15basic_streambufIcSt11char_traitsIcEE - _ZTVN3c1020intrusive_ptr_targetE)
_ZTVN3c1020intrusive_ptr_targetE:
	.zero		40
	.type		_ZTVSt15basic_streambufIcSt11char_traitsIcEE,@object
	.size		_ZTVSt15basic_streambufIcSt11char_traitsIcEE,(_ZTVNSt7__cxx1115basic_stringbufIcSt11char_traitsIcESaIcEEE - _ZTVSt15basic_streambufIcSt11char_traitsIcEE)
_ZTVSt15basic_streambufIcSt11char_traitsIcEE:
	.zero		128
	.type		_ZTVNSt7__cxx1115basic_stringbufIcSt11char_traitsIcESaIcEEE,@object
	.size		_ZTVNSt7__cxx1115basic_stringbufIcSt11char_traitsIcESaIcEEE,(_ZTVN6caffe211LayerNormOpINS_11CUDAContextEEE - _ZTVNSt7__cxx1115basic_stringbufIcSt11char_traitsIcESaIcEEE)
_ZTVNSt7__cxx1115basic_stringbufIcSt11char_traitsIcESaIcEEE:
	.zero		128
	.type		_ZTVN6caffe211LayerNormOpINS_11CUDAContextEEE,@object
	.size		_ZTVN6caffe211LayerNormOpINS_11CUDAContextEEE,(_ZTVN6caffe219LayerNormGradientOpINS_11CUDAContextEEE - _ZTVN6caffe211LayerNormOpINS_11CUDAContextEEE)
_ZTVN6caffe211LayerNormOpINS_11CUDAContextEEE:
	.zero		136
	.type		_ZTVN6caffe219LayerNormGradientOpINS_11CUDAContextEEE,@object
	.size		_ZTVN6caffe219LayerNormGradientOpINS_11CUDAContextEEE,(_ZTVN6caffe28OperatorINS_11CUDAContextEEE - _ZTVN6caffe219LayerNormGradientOpINS_11CUDAContextEEE)
_ZTVN6caffe219LayerNormGradientOpINS_11CUDAContextEEE:
	.zero		136
	.type		_ZTVN6caffe28OperatorINS_11CUDAContextEEE,@object
	.size		_ZTVN6caffe28OperatorINS_11CUDAContextEEE,(_ZN70_INTERNAL_48_tmpxft_00005ad3_00000000_7_layer_norm_op_cpp1_ii_8ac618ab6thrust6system6detail10sequential3seqE - _ZTVN6caffe28OperatorINS_11CUDAContextEEE)
_ZTVN6caffe28OperatorINS_11CUDAContextEEE:
	.zero		136
	.type		_ZN70_INTERNAL_48_tmpxft_00005ad3_00000000_7_layer_norm_op_cpp1_ii_8ac618ab6thrust6system6detail10sequential3seqE,@object
	.size		_ZN70_INTERNAL_48_tmpxft_00005ad3_00000000_7_layer_norm_op_cpp1_ii_8ac618ab6thrust6system6detail10sequential3seqE,(.L_9 - _ZN70_INTERNAL_48_tmpxft_00005ad3_00000000_7_layer_norm_op_cpp1_ii_8ac618ab6thrust6system6detail10sequential3seqE)
_ZN70_INTERNAL_48_tmpxft_00005ad3_00000000_7_layer_norm_op_cpp1_ii_8ac618ab6thrust6system6detail10sequential3seqE:
	.zero		1
.L_9:


//--------------------- .nv.shared._ZN6caffe272_GLOBAL__N__48_tmpxft_00005ad3_00000000_7_layer_norm_op_cpp1_ii_8ac618ab34ComputeInternalGradientsCUDAKernelIfEEviiPKT_S4_PS2_S5_ --------------------------
	.section	.nv.shared._ZN6caffe272_GLOBAL__N__48_tmpxft_00005ad3_00000000_7_layer_norm_op_cpp1_ii_8ac618ab34ComputeInternalGradientsCUDAKernelIfEEviiPKT_S4_PS2_S5_,"aw",@nobits
	.sectionflags	@""
	.align	4
.nv.shared._ZN6caffe272_GLOBAL__N__48_tmpxft_00005ad3_00000000_7_layer_norm_op_cpp1_ii_8ac618ab34ComputeInternalGradientsCUDAKernelIfEEviiPKT_S4_PS2_S5_:
	.zero		1072


//--------------------- .nv.constant0._ZN3cub11EmptyKernelIvEEvv --------------------------
	.section	.nv.constant0._ZN3cub11EmptyKernelIvEEvv,"a",@progbits
	.sectionflags	@""
	.align	4
.nv.constant0._ZN3cub11EmptyKernelIvEEvv:
	.zero		896


//--------------------- .nv.constant0._ZN6caffe272_GLOBAL__N__48_tmpxft_00005ad3_00000000_7_layer_norm_op_cpp1_ii_8ac618ab27LayerNormBackwardCUDAKenrelIfEEviiPKT_S4_S4_S4_S4_PS2_ --------------------------
	.section	.nv.constant0._ZN6caffe272_GLOBAL__N__48_tmpxft_00005ad3_00000000_7_layer_norm_op_cpp1_ii_8ac618ab27LayerNormBackwardCUDAKenrelIfEEviiPKT_S4_S4_S4_S4_PS2_,"a",@progbits
	.sectionflags	@""
	.align	4
.nv.constant0._ZN6caffe272_GLOBAL__N__48_tmpxft_00005ad3_00000000_7_layer_norm_op_cpp1_ii_8ac618ab27LayerNormBackwardCUDAKenrelIfEEviiPKT_S4_S4_S4_S4_PS2_:
	.zero		952


//--------------------- .nv.constant0._ZN6caffe272_GLOBAL__N__48_tmpxft_00005ad3_00000000_7_layer_norm_op_cpp1_ii_8ac618ab28ComputeFusedParamsCUDAKernelIfEEviiPKT_S4_S4_S4_PS2_S5_S5_ --------------------------
	.section	.nv.constant0._ZN6caffe272_GLOBAL__N__48_tmpxft_00005ad3_00000000_7_layer_norm_op_cpp1_ii_8ac618ab28ComputeFusedParamsCUDAKernelIfEEviiPKT_S4_S4_S4_PS2_S5_S5_,"a",@progbits
	.sectionflags	@""
	.align	4
.nv.constant0._ZN6caffe272_GLOBAL__N__48_tmpxft_00005ad3_00000000_7_layer_norm_op_cpp1_ii_8ac618ab28ComputeFusedParamsCUDAKernelIfEEviiPKT_S4_S4_S4_PS2_S5_S5_:
	.zero		960


//--------------------- .nv.constant0._ZN6caffe272_GLOBAL__N__48_tmpxft_00005ad3_00000000_7_layer_norm_op_cpp1_ii_8ac618ab34ComputeInternalGradientsCUDAKernelIfEEviiPKT_S4_PS2_S5_ --------------------------
	.section	.nv.constant0._ZN6caffe272_GLOBAL__N__48_tmpxft_00005ad3_00000000_7_layer_norm_op_cpp1_ii_8ac618ab34ComputeInternalGradientsCUDAKernelIfEEviiPKT_S4_PS2_S5_,"a",@progbits
	.sectionflags	@""
	.align	4
.nv.constant0._ZN6caffe272_GLOBAL__N__48_tmpxft_00005ad3_00000000_7_layer_norm_op_cpp1_ii_8ac618ab34ComputeInternalGradientsCUDAKernelIfEEviiPKT_S4_PS2_S5_:
	.zero		936


//--------------------- .nv.constant0._ZN6caffe272_GLOBAL__N__48_tmpxft_00005ad3_00000000_7_layer_norm_op_cpp1_ii_8ac618ab26LayerNormForwardCUDAKernelIfEEviiPKT_S4_S4_PS2_ --------------------------
	.section	.nv.constant0._ZN6caffe272_GLOBAL__N__48_tmpxft_00005ad3_00000000_7_layer_norm_op_cpp1_ii_8ac618ab26LayerNormForwardCUDAKernelIfEEviiPKT_S4_S4_PS2_,"a",@progbits
	.sectionflags	@""
	.align	4
.nv.constant0._ZN6caffe272_GLOBAL__N__48_tmpxft_00005ad3_00000000_7_layer_norm_op_cpp1_ii_8ac618ab26LayerNormForwardCUDAKernelIfEEviiPKT_S4_S4_PS2_:
	.zero		936


//--------------------- .nv.constant0._ZN6caffe272_GLOBAL__N__48_tmpxft_00005ad3_00000000_7_layer_norm_op_cpp1_ii_8ac618ab37ComputeStdDevAndFusedParamsCUDAKernelIfEEviT_PKS2_S4_PS2_S5_S5_ --------------------------
	.section	.nv.constant0._ZN6caffe272_GLOBAL__N__48_tmpxft_00005ad3_00000000_7_layer_norm_op_cpp1_ii_8ac618ab37ComputeStdDevAndFusedParamsCUDAKernelIfEEviT_PKS2_S4_PS2_S5_S5_,"a",@progbits
	.sectionflags	@""
	.align	4
.nv.constant0._ZN6caffe272_GLOBAL__N__48_tmpxft_00005ad3_00000000_7_layer_norm_op_cpp1_ii_8ac618ab37ComputeStdDevAndFusedParamsCUDAKernelIfEEviT_PKS2_S4_PS2_S5_S5_:
	.zero		944


//--------------------- SYMBOLS --------------------------

	.type		.nv.reservedSmem.offset0,@object
	.size		.nv.reservedSmem.offset0,0x4
	.type		.nv.reservedSmem.cap,@object
	.size		.nv.reservedSmem.cap,0x4
